//
// Generated by NVIDIA NVVM Compiler
//
// Compiler Build ID: CL-36424714
// Cuda compilation tools, release 13.0, V13.0.88
// Based on NVVM 20.0.0
//

.version 9.0
.target sm_100
.address_size 64

	// .globl	_Z15matmult_kernel1iiiPdS_S_
// _ZZ11gpu5_kernel6MatrixS_S_E2As has been demoted
// _ZZ11gpu5_kernel6MatrixS_S_E2Bs has been demoted

.visible .entry _Z15matmult_kernel1iiiPdS_S_(
	.param .u32 _Z15matmult_kernel1iiiPdS_S__param_0,
	.param .u32 _Z15matmult_kernel1iiiPdS_S__param_1,
	.param .u32 _Z15matmult_kernel1iiiPdS_S__param_2,
	.param .u64 .ptr .align 1 _Z15matmult_kernel1iiiPdS_S__param_3,
	.param .u64 .ptr .align 1 _Z15matmult_kernel1iiiPdS_S__param_4,
	.param .u64 .ptr .align 1 _Z15matmult_kernel1iiiPdS_S__param_5
)
{
	.reg .pred 	%p<20>;
	.reg .b32 	%r<73>;
	.reg .b64 	%rd<72>;
	.reg .b64 	%fd<61>;

	ld.param.u32 	%r35, [_Z15matmult_kernel1iiiPdS_S__param_0];
	ld.param.u32 	%r36, [_Z15matmult_kernel1iiiPdS_S__param_1];
	ld.param.u32 	%r37, [_Z15matmult_kernel1iiiPdS_S__param_2];
	ld.param.u64 	%rd13, [_Z15matmult_kernel1iiiPdS_S__param_3];
	ld.param.u64 	%rd14, [_Z15matmult_kernel1iiiPdS_S__param_4];
	ld.param.u64 	%rd15, [_Z15matmult_kernel1iiiPdS_S__param_5];
	cvta.to.global.u64 	%rd1, %rd15;
	cvta.to.global.u64 	%rd2, %rd14;
	min.s32 	%r38, %r35, %r36;
	setp.lt.s32 	%p1, %r38, 1;
	@%p1 bra 	$L__BB0_14;
	and.b32  	%r1, %r36, 7;
	add.s32 	%r2, %r1, -1;
	and.b32  	%r3, %r36, 3;
	and.b32  	%r4, %r36, 2147483640;
	and.b32  	%r5, %r36, 1;
	mov.b32 	%r62, 0;
$L__BB0_2:
	setp.lt.u32 	%p2, %r36, 8;
	mul.lo.s32 	%r7, %r62, %r36;
	mov.b32 	%r65, 0;
	@%p2 bra 	$L__BB0_5;
	mov.b32 	%r63, 0;
$L__BB0_4:
	.pragma "nounroll";
	add.s32 	%r42, %r63, %r7;
	mul.wide.u32 	%rd16, %r42, 8;
	add.s64 	%rd17, %rd1, %rd16;
	mov.b64 	%rd18, 0;
	st.global.u64 	[%rd17], %rd18;
	st.global.u64 	[%rd17+8], %rd18;
	st.global.u64 	[%rd17+16], %rd18;
	st.global.u64 	[%rd17+24], %rd18;
	st.global.u64 	[%rd17+32], %rd18;
	st.global.u64 	[%rd17+40], %rd18;
	st.global.u64 	[%rd17+48], %rd18;
	st.global.u64 	[%rd17+56], %rd18;
	add.s32 	%r63, %r63, 8;
	setp.eq.s32 	%p3, %r63, %r4;
	mov.u32 	%r65, %r4;
	@%p3 bra 	$L__BB0_5;
	bra.uni 	$L__BB0_4;
$L__BB0_5:
	setp.eq.s32 	%p4, %r1, 0;
	@%p4 bra 	$L__BB0_13;
	setp.lt.u32 	%p5, %r2, 3;
	@%p5 bra 	$L__BB0_8;
	add.s32 	%r43, %r65, %r7;
	mul.wide.u32 	%rd19, %r43, 8;
	add.s64 	%rd20, %rd1, %rd19;
	mov.b64 	%rd21, 0;
	st.global.u64 	[%rd20], %rd21;
	cvt.u64.u32 	%rd22, %r7;
	cvt.u64.u32 	%rd23, %r65;
	add.s64 	%rd24, %rd23, %rd22;
	shl.b64 	%rd25, %rd24, 3;
	add.s64 	%rd26, %rd1, %rd25;
	st.global.u64 	[%rd26+8], %rd21;
	st.global.u64 	[%rd26+16], %rd21;
	st.global.u64 	[%rd26+24], %rd21;
	add.s32 	%r65, %r65, 4;
$L__BB0_8:
	setp.eq.s32 	%p6, %r3, 0;
	@%p6 bra 	$L__BB0_13;
	setp.eq.s32 	%p7, %r3, 1;
	@%p7 bra 	$L__BB0_11;
	add.s32 	%r44, %r65, %r7;
	mul.wide.u32 	%rd27, %r44, 8;
	add.s64 	%rd28, %rd1, %rd27;
	mov.b64 	%rd29, 0;
	st.global.u64 	[%rd28], %rd29;
	cvt.u64.u32 	%rd30, %r7;
	cvt.u64.u32 	%rd31, %r65;
	add.s64 	%rd32, %rd31, %rd30;
	shl.b64 	%rd33, %rd32, 3;
	add.s64 	%rd34, %rd1, %rd33;
	st.global.u64 	[%rd34+8], %rd29;
	add.s32 	%r65, %r65, 2;
$L__BB0_11:
	setp.eq.s32 	%p8, %r5, 0;
	@%p8 bra 	$L__BB0_13;
	add.s32 	%r45, %r65, %r7;
	mul.wide.u32 	%rd35, %r45, 8;
	add.s64 	%rd36, %rd1, %rd35;
	mov.b64 	%rd37, 0;
	st.global.u64 	[%rd36], %rd37;
$L__BB0_13:
	add.s32 	%r62, %r62, 1;
	setp.ne.s32 	%p9, %r62, %r35;
	@%p9 bra 	$L__BB0_2;
$L__BB0_14:
	min.s32 	%r46, %r35, %r37;
	min.s32 	%r47, %r46, %r36;
	setp.lt.s32 	%p10, %r47, 1;
	@%p10 bra 	$L__BB0_30;
	and.b32  	%r16, %r36, 7;
	add.s32 	%r17, %r16, -1;
	and.b32  	%r18, %r36, 3;
	and.b32  	%r19, %r36, 2147483640;
	and.b32  	%r20, %r36, 1;
	neg.s32 	%r21, %r19;
	add.s64 	%rd3, %rd2, 32;
	cvta.to.global.u64 	%rd4, %rd13;
	mov.b32 	%r67, 0;
$L__BB0_16:
	mul.lo.s32 	%r23, %r67, %r37;
	mul.lo.s32 	%r50, %r67, %r36;
	cvt.u64.u32 	%rd5, %r50;
	mul.wide.u32 	%rd38, %r50, 8;
	add.s64 	%rd39, %rd1, %rd38;
	add.s64 	%rd6, %rd39, 32;
	mov.b32 	%r68, 0;
$L__BB0_17:
	setp.lt.u32 	%p11, %r36, 8;
	add.s32 	%r52, %r68, %r23;
	mul.wide.u32 	%rd40, %r52, 8;
	add.s64 	%rd7, %rd4, %rd40;
	mul.lo.s32 	%r25, %r68, %r36;
	mov.b32 	%r71, 0;
	@%p11 bra 	$L__BB0_20;
	mul.wide.u32 	%rd41, %r25, 8;
	add.s64 	%rd71, %rd3, %rd41;
	mov.u64 	%rd70, %rd6;
	mov.u32 	%r69, %r21;
$L__BB0_19:
	.pragma "nounroll";
	ld.global.f64 	%fd1, [%rd7];
	ld.global.f64 	%fd2, [%rd71+-32];
	ld.global.f64 	%fd3, [%rd70+-32];
	fma.rn.f64 	%fd4, %fd1, %fd2, %fd3;
	st.global.f64 	[%rd70+-32], %fd4;
	ld.global.f64 	%fd5, [%rd7];
	ld.global.f64 	%fd6, [%rd71+-24];
	ld.global.f64 	%fd7, [%rd70+-24];
	fma.rn.f64 	%fd8, %fd5, %fd6, %fd7;
	st.global.f64 	[%rd70+-24], %fd8;
	ld.global.f64 	%fd9, [%rd7];
	ld.global.f64 	%fd10, [%rd71+-16];
	ld.global.f64 	%fd11, [%rd70+-16];
	fma.rn.f64 	%fd12, %fd9, %fd10, %fd11;
	st.global.f64 	[%rd70+-16], %fd12;
	ld.global.f64 	%fd13, [%rd7];
	ld.global.f64 	%fd14, [%rd71+-8];
	ld.global.f64 	%fd15, [%rd70+-8];
	fma.rn.f64 	%fd16, %fd13, %fd14, %fd15;
	st.global.f64 	[%rd70+-8], %fd16;
	ld.global.f64 	%fd17, [%rd7];
	ld.global.f64 	%fd18, [%rd71];
	ld.global.f64 	%fd19, [%rd70];
	fma.rn.f64 	%fd20, %fd17, %fd18, %fd19;
	st.global.f64 	[%rd70], %fd20;
	ld.global.f64 	%fd21, [%rd7];
	ld.global.f64 	%fd22, [%rd71+8];
	ld.global.f64 	%fd23, [%rd70+8];
	fma.rn.f64 	%fd24, %fd21, %fd22, %fd23;
	st.global.f64 	[%rd70+8], %fd24;
	ld.global.f64 	%fd25, [%rd7];
	ld.global.f64 	%fd26, [%rd71+16];
	ld.global.f64 	%fd27, [%rd70+16];
	fma.rn.f64 	%fd28, %fd25, %fd26, %fd27;
	st.global.f64 	[%rd70+16], %fd28;
	ld.global.f64 	%fd29, [%rd7];
	ld.global.f64 	%fd30, [%rd71+24];
	ld.global.f64 	%fd31, [%rd70+24];
	fma.rn.f64 	%fd32, %fd29, %fd30, %fd31;
	st.global.f64 	[%rd70+24], %fd32;
	add.s32 	%r69, %r69, 8;
	add.s64 	%rd71, %rd71, 64;
	add.s64 	%rd70, %rd70, 64;
	setp.ne.s32 	%p12, %r69, 0;
	mov.u32 	%r71, %r19;
	@%p12 bra 	$L__BB0_19;
$L__BB0_20:
	setp.eq.s32 	%p13, %r16, 0;
	@%p13 bra 	$L__BB0_28;
	setp.lt.u32 	%p14, %r17, 3;
	@%p14 bra 	$L__BB0_23;
	cvt.u32.u64 	%r53, %rd5;
	ld.global.f64 	%fd33, [%rd7];
	add.s32 	%r54, %r71, %r25;
	mul.wide.u32 	%rd42, %r54, 8;
	add.s64 	%rd43, %rd2, %rd42;
	ld.global.f64 	%fd34, [%rd43];
	add.s32 	%r55, %r71, %r53;
	mul.wide.u32 	%rd44, %r55, 8;
	add.s64 	%rd45, %rd1, %rd44;
	ld.global.f64 	%fd35, [%rd45];
	fma.rn.f64 	%fd36, %fd33, %fd34, %fd35;
	st.global.f64 	[%rd45], %fd36;
	ld.global.f64 	%fd37, [%rd7];
	cvt.u64.u32 	%rd46, %r25;
	cvt.u64.u32 	%rd47, %r71;
	add.s64 	%rd48, %rd47, %rd46;
	shl.b64 	%rd49, %rd48, 3;
	add.s64 	%rd50, %rd2, %rd49;
	ld.global.f64 	%fd38, [%rd50+8];
	add.s64 	%rd51, %rd47, %rd5;
	shl.b64 	%rd52, %rd51, 3;
	add.s64 	%rd53, %rd1, %rd52;
	ld.global.f64 	%fd39, [%rd53+8];
	fma.rn.f64 	%fd40, %fd37, %fd38, %fd39;
	st.global.f64 	[%rd53+8], %fd40;
	ld.global.f64 	%fd41, [%rd7];
	ld.global.f64 	%fd42, [%rd50+16];
	ld.global.f64 	%fd43, [%rd53+16];
	fma.rn.f64 	%fd44, %fd41, %fd42, %fd43;
	st.global.f64 	[%rd53+16], %fd44;
	ld.global.f64 	%fd45, [%rd7];
	ld.global.f64 	%fd46, [%rd50+24];
	ld.global.f64 	%fd47, [%rd53+24];
	fma.rn.f64 	%fd48, %fd45, %fd46, %fd47;
	st.global.f64 	[%rd53+24], %fd48;
	add.s32 	%r71, %r71, 4;
$L__BB0_23:
	setp.eq.s32 	%p15, %r18, 0;
	@%p15 bra 	$L__BB0_28;
	setp.eq.s32 	%p16, %r18, 1;
	@%p16 bra 	$L__BB0_26;
	cvt.u32.u64 	%r56, %rd5;
	ld.global.f64 	%fd49, [%rd7];
	add.s32 	%r57, %r71, %r25;
	mul.wide.u32 	%rd54, %r57, 8;
	add.s64 	%rd55, %rd2, %rd54;
	ld.global.f64 	%fd50, [%rd55];
	add.s32 	%r58, %r71, %r56;
	mul.wide.u32 	%rd56, %r58, 8;
	add.s64 	%rd57, %rd1, %rd56;
	ld.global.f64 	%fd51, [%rd57];
	fma.rn.f64 	%fd52, %fd49, %fd50, %fd51;
	st.global.f64 	[%rd57], %fd52;
	ld.global.f64 	%fd53, [%rd7];
	cvt.u64.u32 	%rd58, %r25;
	cvt.u64.u32 	%rd59, %r71;
	add.s64 	%rd60, %rd59, %rd58;
	shl.b64 	%rd61, %rd60, 3;
	add.s64 	%rd62, %rd2, %rd61;
	ld.global.f64 	%fd54, [%rd62+8];
	add.s64 	%rd63, %rd59, %rd5;
	shl.b64 	%rd64, %rd63, 3;
	add.s64 	%rd65, %rd1, %rd64;
	ld.global.f64 	%fd55, [%rd65+8];
	fma.rn.f64 	%fd56, %fd53, %fd54, %fd55;
	st.global.f64 	[%rd65+8], %fd56;
	add.s32 	%r71, %r71, 2;
$L__BB0_26:
	setp.eq.s32 	%p17, %r20, 0;
	@%p17 bra 	$L__BB0_28;
	cvt.u32.u64 	%r59, %rd5;
	ld.global.f64 	%fd57, [%rd7];
	add.s32 	%r60, %r71, %r25;
	mul.wide.u32 	%rd66, %r60, 8;
	add.s64 	%rd67, %rd2, %rd66;
	ld.global.f64 	%fd58, [%rd67];
	add.s32 	%r61, %r71, %r59;
	mul.wide.u32 	%rd68, %r61, 8;
	add.s64 	%rd69, %rd1, %rd68;
	ld.global.f64 	%fd59, [%rd69];
	fma.rn.f64 	%fd60, %fd57, %fd58, %fd59;
	st.global.f64 	[%rd69], %fd60;
$L__BB0_28:
	add.s32 	%r68, %r68, 1;
	setp.ne.s32 	%p18, %r68, %r37;
	@%p18 bra 	$L__BB0_17;
	add.s32 	%r67, %r67, 1;
	setp.ne.s32 	%p19, %r67, %r35;
	@%p19 bra 	$L__BB0_16;
$L__BB0_30:
	ret;

}
	// .globl	_Z15matmult_kernel2iiiPdS_S_
.visible .entry _Z15matmult_kernel2iiiPdS_S_(
	.param .u32 _Z15matmult_kernel2iiiPdS_S__param_0,
	.param .u32 _Z15matmult_kernel2iiiPdS_S__param_1,
	.param .u32 _Z15matmult_kernel2iiiPdS_S__param_2,
	.param .u64 .ptr .align 1 _Z15matmult_kernel2iiiPdS_S__param_3,
	.param .u64 .ptr .align 1 _Z15matmult_kernel2iiiPdS_S__param_4,
	.param .u64 .ptr .align 1 _Z15matmult_kernel2iiiPdS_S__param_5
)
{
	.reg .pred 	%p<13>;
	.reg .b32 	%r<43>;
	.reg .b64 	%rd<53>;
	.reg .b64 	%fd<68>;

	ld.param.u32 	%r20, [_Z15matmult_kernel2iiiPdS_S__param_0];
	ld.param.u32 	%r18, [_Z15matmult_kernel2iiiPdS_S__param_1];
	ld.param.u32 	%r19, [_Z15matmult_kernel2iiiPdS_S__param_2];
	ld.param.u64 	%rd7, [_Z15matmult_kernel2iiiPdS_S__param_3];
	ld.param.u64 	%rd8, [_Z15matmult_kernel2iiiPdS_S__param_4];
	ld.param.u64 	%rd6, [_Z15matmult_kernel2iiiPdS_S__param_5];
	cvta.to.global.u64 	%rd1, %rd8;
	cvta.to.global.u64 	%rd2, %rd7;
	mov.u32 	%r22, %ctaid.x;
	mov.u32 	%r23, %ntid.x;
	mov.u32 	%r24, %tid.x;
	mad.lo.s32 	%r1, %r22, %r23, %r24;
	mov.u32 	%r25, %ctaid.y;
	mov.u32 	%r26, %ntid.y;
	mov.u32 	%r27, %tid.y;
	mad.lo.s32 	%r28, %r25, %r26, %r27;
	setp.ge.s32 	%p1, %r1, %r18;
	setp.ge.s32 	%p2, %r28, %r20;
	or.pred  	%p3, %p1, %p2;
	@%p3 bra 	$L__BB1_14;
	setp.lt.s32 	%p4, %r19, 1;
	@%p4 bra 	$L__BB1_13;
	mul.lo.s32 	%r3, %r19, %r28;
	and.b32  	%r4, %r19, 7;
	setp.lt.u32 	%p5, %r19, 8;
	mov.b32 	%r41, 0;
	@%p5 bra 	$L__BB1_5;
	and.b32  	%r41, %r19, 2147483640;
	neg.s32 	%r39, %r41;
	shl.b32 	%r7, %r18, 3;
	mul.wide.u32 	%rd9, %r3, 8;
	add.s64 	%rd10, %rd9, %rd2;
	add.s64 	%rd52, %rd10, 32;
	mul.wide.s32 	%rd13, %r18, 8;
	mov.u32 	%r38, %r1;
$L__BB1_4:
	.pragma "nounroll";
	ld.global.f64 	%fd17, [%rd52+-32];
	mul.wide.s32 	%rd11, %r38, 8;
	add.s64 	%rd12, %rd1, %rd11;
	ld.global.f64 	%fd18, [%rd12];
	fma.rn.f64 	%fd19, %fd17, %fd18, %fd67;
	ld.global.f64 	%fd20, [%rd52+-24];
	add.s64 	%rd14, %rd12, %rd13;
	ld.global.f64 	%fd21, [%rd14];
	fma.rn.f64 	%fd22, %fd20, %fd21, %fd19;
	ld.global.f64 	%fd23, [%rd52+-16];
	add.s64 	%rd15, %rd14, %rd13;
	ld.global.f64 	%fd24, [%rd15];
	fma.rn.f64 	%fd25, %fd23, %fd24, %fd22;
	ld.global.f64 	%fd26, [%rd52+-8];
	add.s64 	%rd16, %rd15, %rd13;
	ld.global.f64 	%fd27, [%rd16];
	fma.rn.f64 	%fd28, %fd26, %fd27, %fd25;
	ld.global.f64 	%fd29, [%rd52];
	add.s64 	%rd17, %rd16, %rd13;
	ld.global.f64 	%fd30, [%rd17];
	fma.rn.f64 	%fd31, %fd29, %fd30, %fd28;
	ld.global.f64 	%fd32, [%rd52+8];
	add.s64 	%rd18, %rd17, %rd13;
	ld.global.f64 	%fd33, [%rd18];
	fma.rn.f64 	%fd34, %fd32, %fd33, %fd31;
	ld.global.f64 	%fd35, [%rd52+16];
	add.s64 	%rd19, %rd18, %rd13;
	ld.global.f64 	%fd36, [%rd19];
	fma.rn.f64 	%fd37, %fd35, %fd36, %fd34;
	ld.global.f64 	%fd38, [%rd52+24];
	add.s64 	%rd20, %rd19, %rd13;
	ld.global.f64 	%fd39, [%rd20];
	fma.rn.f64 	%fd67, %fd38, %fd39, %fd37;
	add.s32 	%r39, %r39, 8;
	add.s32 	%r38, %r38, %r7;
	add.s64 	%rd52, %rd52, 64;
	setp.ne.s32 	%p6, %r39, 0;
	@%p6 bra 	$L__BB1_4;
$L__BB1_5:
	setp.eq.s32 	%p7, %r4, 0;
	@%p7 bra 	$L__BB1_13;
	and.b32  	%r13, %r19, 3;
	setp.lt.u32 	%p8, %r4, 4;
	@%p8 bra 	$L__BB1_8;
	add.s32 	%r30, %r41, %r3;
	mul.wide.u32 	%rd21, %r30, 8;
	add.s64 	%rd22, %rd2, %rd21;
	ld.global.f64 	%fd41, [%rd22];
	mad.lo.s32 	%r31, %r41, %r18, %r1;
	mul.wide.s32 	%rd23, %r31, 8;
	add.s64 	%rd24, %rd1, %rd23;
	ld.global.f64 	%fd42, [%rd24];
	fma.rn.f64 	%fd43, %fd41, %fd42, %fd67;
	cvt.u64.u32 	%rd25, %r3;
	cvt.u64.u32 	%rd26, %r41;
	add.s64 	%rd27, %rd26, %rd25;
	shl.b64 	%rd28, %rd27, 3;
	add.s64 	%rd29, %rd2, %rd28;
	ld.global.f64 	%fd44, [%rd29+8];
	mul.wide.s32 	%rd30, %r18, 8;
	add.s64 	%rd31, %rd24, %rd30;
	ld.global.f64 	%fd45, [%rd31];
	fma.rn.f64 	%fd46, %fd44, %fd45, %fd43;
	ld.global.f64 	%fd47, [%rd29+16];
	add.s64 	%rd32, %rd31, %rd30;
	ld.global.f64 	%fd48, [%rd32];
	fma.rn.f64 	%fd49, %fd47, %fd48, %fd46;
	ld.global.f64 	%fd50, [%rd29+24];
	add.s64 	%rd33, %rd32, %rd30;
	ld.global.f64 	%fd51, [%rd33];
	fma.rn.f64 	%fd67, %fd50, %fd51, %fd49;
	add.s32 	%r41, %r41, 4;
$L__BB1_8:
	setp.eq.s32 	%p9, %r13, 0;
	@%p9 bra 	$L__BB1_13;
	setp.eq.s32 	%p10, %r13, 1;
	@%p10 bra 	$L__BB1_11;
	add.s32 	%r32, %r41, %r3;
	mul.wide.u32 	%rd34, %r32, 8;
	add.s64 	%rd35, %rd2, %rd34;
	ld.global.f64 	%fd53, [%rd35];
	mad.lo.s32 	%r33, %r41, %r18, %r1;
	mul.wide.s32 	%rd36, %r33, 8;
	add.s64 	%rd37, %rd1, %rd36;
	ld.global.f64 	%fd54, [%rd37];
	fma.rn.f64 	%fd55, %fd53, %fd54, %fd67;
	cvt.u64.u32 	%rd38, %r3;
	cvt.u64.u32 	%rd39, %r41;
	add.s64 	%rd40, %rd39, %rd38;
	shl.b64 	%rd41, %rd40, 3;
	add.s64 	%rd42, %rd2, %rd41;
	ld.global.f64 	%fd56, [%rd42+8];
	mul.wide.s32 	%rd43, %r18, 8;
	add.s64 	%rd44, %rd37, %rd43;
	ld.global.f64 	%fd57, [%rd44];
	fma.rn.f64 	%fd67, %fd56, %fd57, %fd55;
	add.s32 	%r41, %r41, 2;
$L__BB1_11:
	and.b32  	%r34, %r19, 1;
	setp.eq.b32 	%p11, %r34, 1;
	not.pred 	%p12, %p11;
	@%p12 bra 	$L__BB1_13;
	add.s32 	%r35, %r41, %r3;
	mul.wide.u32 	%rd45, %r35, 8;
	add.s64 	%rd46, %rd2, %rd45;
	ld.global.f64 	%fd58, [%rd46];
	mad.lo.s32 	%r36, %r41, %r18, %r1;
	mul.wide.s32 	%rd47, %r36, 8;
	add.s64 	%rd48, %rd1, %rd47;
	ld.global.f64 	%fd59, [%rd48];
	fma.rn.f64 	%fd67, %fd58, %fd59, %fd67;
$L__BB1_13:
	mad.lo.s32 	%r37, %r18, %r28, %r1;
	cvta.to.global.u64 	%rd49, %rd6;
	mul.wide.s32 	%rd50, %r37, 8;
	add.s64 	%rd51, %rd49, %rd50;
	st.global.f64 	[%rd51], %fd67;
$L__BB1_14:
	ret;

}
	// .globl	_Z15matmult_kernel3iiiPdS_S_
.visible .entry _Z15matmult_kernel3iiiPdS_S_(
	.param .u32 _Z15matmult_kernel3iiiPdS_S__param_0,
	.param .u32 _Z15matmult_kernel3iiiPdS_S__param_1,
	.param .u32 _Z15matmult_kernel3iiiPdS_S__param_2,
	.param .u64 .ptr .align 1 _Z15matmult_kernel3iiiPdS_S__param_3,
	.param .u64 .ptr .align 1 _Z15matmult_kernel3iiiPdS_S__param_4,
	.param .u64 .ptr .align 1 _Z15matmult_kernel3iiiPdS_S__param_5
)
{
	.local .align 16 .b8 	__local_depot2[16];
	.reg .b64 	%SP;
	.reg .b64 	%SPL;
	.reg .pred 	%p<27>;
	.reg .b32 	%r<98>;
	.reg .b64 	%rd<47>;
	.reg .b64 	%fd<29>;

	mov.u64 	%SPL, __local_depot2;
	ld.param.u32 	%r52, [_Z15matmult_kernel3iiiPdS_S__param_0];
	ld.param.u32 	%r50, [_Z15matmult_kernel3iiiPdS_S__param_1];
	ld.param.u32 	%r51, [_Z15matmult_kernel3iiiPdS_S__param_2];
	ld.param.u64 	%rd18, [_Z15matmult_kernel3iiiPdS_S__param_3];
	ld.param.u64 	%rd19, [_Z15matmult_kernel3iiiPdS_S__param_4];
	ld.param.u64 	%rd20, [_Z15matmult_kernel3iiiPdS_S__param_5];
	cvta.to.global.u64 	%rd1, %rd19;
	cvta.to.global.u64 	%rd2, %rd20;
	add.u64 	%rd3, %SPL, 0;
	mov.u32 	%r54, %ctaid.x;
	mov.u32 	%r55, %ntid.x;
	mov.u32 	%r56, %tid.x;
	mad.lo.s32 	%r57, %r54, %r55, %r56;
	shl.b32 	%r1, %r57, 1;
	mov.u32 	%r58, %ctaid.y;
	mov.u32 	%r59, %ntid.y;
	mov.u32 	%r60, %tid.y;
	mad.lo.s32 	%r61, %r58, %r59, %r60;
	setp.ge.s32 	%p1, %r1, %r50;
	setp.ge.s32 	%p2, %r61, %r52;
	or.pred  	%p3, %p1, %p2;
	@%p3 bra 	$L__BB2_32;
	sub.s32 	%r3, %r1, %r50;
	setp.lt.s32 	%p4, %r3, -2;
	not.b32 	%r62, %r1;
	add.s32 	%r63, %r50, %r62;
	selp.b32 	%r4, 1, %r63, %p4;
	setp.lt.s32 	%p5, %r4, 0;
	@%p5 bra 	$L__BB2_14;
	min.s32 	%r65, %r3, -2;
	add.s32 	%r66, %r50, %r65;
	sub.s32 	%r67, %r66, %r1;
	add.s32 	%r5, %r67, 2;
	and.b32  	%r6, %r5, 15;
	setp.lt.u32 	%p6, %r4, 15;
	mov.b32 	%r83, 0;
	@%p6 bra 	$L__BB2_5;
	and.b32  	%r83, %r5, -16;
	mov.b32 	%r88, 0;
$L__BB2_4:
	.pragma "nounroll";
	mul.wide.u32 	%rd22, %r88, 8;
	add.s64 	%rd23, %rd3, %rd22;
	mov.f64 	%fd2, 0d0000000000000000;
	st.local.v2.f64 	[%rd23], {%fd2, %fd2};
	st.local.v2.f64 	[%rd23+16], {%fd2, %fd2};
	st.local.v2.f64 	[%rd23+32], {%fd2, %fd2};
	st.local.v2.f64 	[%rd23+48], {%fd2, %fd2};
	st.local.v2.f64 	[%rd23+64], {%fd2, %fd2};
	st.local.v2.f64 	[%rd23+80], {%fd2, %fd2};
	st.local.v2.f64 	[%rd23+96], {%fd2, %fd2};
	st.local.v2.f64 	[%rd23+112], {%fd2, %fd2};
	add.s32 	%r88, %r88, 16;
	setp.eq.s32 	%p7, %r88, %r83;
	@%p7 bra 	$L__BB2_5;
	bra.uni 	$L__BB2_4;
$L__BB2_5:
	setp.eq.s32 	%p8, %r6, 0;
	@%p8 bra 	$L__BB2_14;
	and.b32  	%r9, %r5, 7;
	setp.lt.u32 	%p9, %r6, 8;
	@%p9 bra 	$L__BB2_8;
	mul.wide.u32 	%rd24, %r83, 8;
	add.s64 	%rd25, %rd3, %rd24;
	mov.b64 	%rd26, 0;
	st.local.u64 	[%rd25], %rd26;
	st.local.u64 	[%rd25+8], %rd26;
	st.local.u64 	[%rd25+16], %rd26;
	st.local.u64 	[%rd25+24], %rd26;
	st.local.u64 	[%rd25+32], %rd26;
	st.local.u64 	[%rd25+40], %rd26;
	st.local.u64 	[%rd25+48], %rd26;
	st.local.u64 	[%rd25+56], %rd26;
	add.s32 	%r83, %r83, 8;
$L__BB2_8:
	setp.eq.s32 	%p10, %r9, 0;
	@%p10 bra 	$L__BB2_14;
	and.b32  	%r12, %r5, 3;
	setp.lt.u32 	%p11, %r9, 4;
	@%p11 bra 	$L__BB2_11;
	mul.wide.u32 	%rd27, %r83, 8;
	add.s64 	%rd28, %rd3, %rd27;
	mov.b64 	%rd29, 0;
	st.local.u64 	[%rd28], %rd29;
	st.local.u64 	[%rd28+8], %rd29;
	st.local.u64 	[%rd28+16], %rd29;
	st.local.u64 	[%rd28+24], %rd29;
	add.s32 	%r83, %r83, 4;
$L__BB2_11:
	setp.eq.s32 	%p12, %r12, 0;
	@%p12 bra 	$L__BB2_14;
	mov.b32 	%r87, 0;
$L__BB2_13:
	.pragma "nounroll";
	mul.wide.u32 	%rd30, %r83, 8;
	add.s64 	%rd31, %rd3, %rd30;
	mov.b64 	%rd32, 0;
	st.local.u64 	[%rd31], %rd32;
	add.s32 	%r83, %r83, 1;
	add.s32 	%r87, %r87, 1;
	setp.ne.s32 	%p13, %r87, %r12;
	@%p13 bra 	$L__BB2_13;
$L__BB2_14:
	setp.lt.s32 	%p14, %r51, 1;
	@%p14 bra 	$L__BB2_25;
	mul.lo.s32 	%r19, %r51, %r61;
	min.s32 	%r71, %r3, -2;
	add.s32 	%r72, %r50, %r71;
	sub.s32 	%r73, %r72, %r1;
	add.s32 	%r74, %r73, 2;
	and.b32  	%r20, %r74, 3;
	and.b32  	%r21, %r74, -4;
	neg.s32 	%r22, %r21;
	add.s64 	%rd4, %rd1, 16;
	cvta.to.global.u64 	%rd5, %rd18;
	mov.b32 	%r89, 0;
	add.s64 	%rd6, %rd3, 16;
$L__BB2_16:
	setp.lt.s32 	%p15, %r4, 0;
	@%p15 bra 	$L__BB2_24;
	setp.lt.u32 	%p16, %r4, 3;
	add.s32 	%r76, %r89, %r19;
	mul.wide.u32 	%rd33, %r76, 8;
	add.s64 	%rd34, %rd5, %rd33;
	ld.global.f64 	%fd1, [%rd34];
	mad.lo.s32 	%r26, %r89, %r50, %r1;
	mov.b32 	%r92, 0;
	@%p16 bra 	$L__BB2_20;
	mov.u32 	%r90, %r26;
	mov.u64 	%rd44, %rd6;
	mov.u32 	%r91, %r22;
$L__BB2_19:
	.pragma "nounroll";
	mul.wide.s32 	%rd35, %r90, 8;
	add.s64 	%rd36, %rd4, %rd35;
	ld.global.f64 	%fd3, [%rd36+-16];
	ld.local.v2.f64 	{%fd4, %fd5}, [%rd44+-16];
	fma.rn.f64 	%fd6, %fd1, %fd3, %fd4;
	ld.global.f64 	%fd7, [%rd36+-8];
	fma.rn.f64 	%fd8, %fd1, %fd7, %fd5;
	st.local.v2.f64 	[%rd44+-16], {%fd6, %fd8};
	ld.global.f64 	%fd9, [%rd36];
	ld.local.v2.f64 	{%fd10, %fd11}, [%rd44];
	fma.rn.f64 	%fd12, %fd1, %fd9, %fd10;
	ld.global.f64 	%fd13, [%rd36+8];
	fma.rn.f64 	%fd14, %fd1, %fd13, %fd11;
	st.local.v2.f64 	[%rd44], {%fd12, %fd14};
	add.s32 	%r91, %r91, 4;
	add.s64 	%rd44, %rd44, 32;
	add.s32 	%r90, %r90, 4;
	setp.ne.s32 	%p17, %r91, 0;
	mov.u32 	%r92, %r21;
	@%p17 bra 	$L__BB2_19;
$L__BB2_20:
	setp.eq.s32 	%p18, %r20, 0;
	@%p18 bra 	$L__BB2_24;
	setp.eq.s32 	%p19, %r20, 1;
	add.s32 	%r77, %r26, %r92;
	mul.wide.s32 	%rd37, %r77, 8;
	add.s64 	%rd11, %rd1, %rd37;
	ld.global.f64 	%fd15, [%rd11];
	mul.wide.u32 	%rd38, %r92, 8;
	add.s64 	%rd12, %rd3, %rd38;
	ld.local.f64 	%fd16, [%rd12];
	fma.rn.f64 	%fd17, %fd1, %fd15, %fd16;
	st.local.f64 	[%rd12], %fd17;
	@%p19 bra 	$L__BB2_24;
	setp.eq.s32 	%p20, %r20, 2;
	ld.global.f64 	%fd18, [%rd11+8];
	ld.local.f64 	%fd19, [%rd12+8];
	fma.rn.f64 	%fd20, %fd1, %fd18, %fd19;
	st.local.f64 	[%rd12+8], %fd20;
	@%p20 bra 	$L__BB2_24;
	ld.global.f64 	%fd21, [%rd11+16];
	ld.local.f64 	%fd22, [%rd12+16];
	fma.rn.f64 	%fd23, %fd1, %fd21, %fd22;
	st.local.f64 	[%rd12+16], %fd23;
$L__BB2_24:
	add.s32 	%r89, %r89, 1;
	setp.eq.s32 	%p21, %r89, %r51;
	@%p21 bra 	$L__BB2_25;
	bra.uni 	$L__BB2_16;
$L__BB2_25:
	setp.lt.s32 	%p22, %r4, 0;
	@%p22 bra 	$L__BB2_32;
	mul.lo.s32 	%r27, %r50, %r61;
	min.s32 	%r79, %r3, -2;
	add.s32 	%r80, %r50, %r79;
	sub.s32 	%r81, %r80, %r1;
	add.s32 	%r28, %r81, 2;
	and.b32  	%r29, %r28, 3;
	setp.lt.u32 	%p23, %r4, 3;
	mov.b32 	%r95, 0;
	@%p23 bra 	$L__BB2_29;
	and.b32  	%r95, %r28, -4;
	neg.s32 	%r94, %r95;
	add.s64 	%rd7, %rd2, 16;
	add.s64 	%rd45, %rd3, 16;
	add.s32 	%r93, %r27, %r1;
$L__BB2_28:
	mul.wide.s32 	%rd39, %r93, 8;
	add.s64 	%rd40, %rd7, %rd39;
	ld.local.v2.f64 	{%fd24, %fd25}, [%rd45+-16];
	st.global.f64 	[%rd40+-16], %fd24;
	st.global.f64 	[%rd40+-8], %fd25;
	ld.local.v2.f64 	{%fd26, %fd27}, [%rd45];
	st.global.f64 	[%rd40], %fd26;
	st.global.f64 	[%rd40+8], %fd27;
	add.s32 	%r94, %r94, 4;
	add.s32 	%r93, %r93, 4;
	add.s64 	%rd45, %rd45, 32;
	setp.ne.s32 	%p24, %r94, 0;
	@%p24 bra 	$L__BB2_28;
$L__BB2_29:
	setp.eq.s32 	%p25, %r29, 0;
	@%p25 bra 	$L__BB2_32;
	add.s32 	%r82, %r95, %r27;
	add.s32 	%r97, %r82, %r1;
	mul.wide.u32 	%rd41, %r95, 8;
	add.s64 	%rd46, %rd3, %rd41;
	neg.s32 	%r96, %r29;
$L__BB2_31:
	.pragma "nounroll";
	mul.wide.s32 	%rd42, %r97, 8;
	add.s64 	%rd43, %rd2, %rd42;
	ld.local.f64 	%fd28, [%rd46];
	st.global.f64 	[%rd43], %fd28;
	add.s32 	%r97, %r97, 1;
	add.s64 	%rd46, %rd46, 8;
	add.s32 	%r96, %r96, 1;
	setp.ne.s32 	%p26, %r96, 0;
	@%p26 bra 	$L__BB2_31;
$L__BB2_32:
	ret;

}
	// .globl	_Z15matmult_kernel4iiiPdS_S_i
.visible .entry _Z15matmult_kernel4iiiPdS_S_i(
	.param .u32 _Z15matmult_kernel4iiiPdS_S_i_param_0,
	.param .u32 _Z15matmult_kernel4iiiPdS_S_i_param_1,
	.param .u32 _Z15matmult_kernel4iiiPdS_S_i_param_2,
	.param .u64 .ptr .align 1 _Z15matmult_kernel4iiiPdS_S_i_param_3,
	.param .u64 .ptr .align 1 _Z15matmult_kernel4iiiPdS_S_i_param_4,
	.param .u64 .ptr .align 1 _Z15matmult_kernel4iiiPdS_S_i_param_5,
	.param .u32 _Z15matmult_kernel4iiiPdS_S_i_param_6
)
{
	.reg .pred 	%p<71>;
	.reg .b32 	%r<35>;
	.reg .b64 	%rd<16>;
	.reg .b64 	%fd<291>;

	ld.param.u32 	%r15, [_Z15matmult_kernel4iiiPdS_S_i_param_0];
	ld.param.u32 	%r12, [_Z15matmult_kernel4iiiPdS_S_i_param_1];
	ld.param.u32 	%r13, [_Z15matmult_kernel4iiiPdS_S_i_param_2];
	ld.param.u32 	%r14, [_Z15matmult_kernel4iiiPdS_S_i_param_6];
	mov.u32 	%r17, %ctaid.x;
	mov.u32 	%r18, %ntid.x;
	mov.u32 	%r19, %tid.x;
	mad.lo.s32 	%r20, %r17, %r18, %r19;
	mul.lo.s32 	%r1, %r14, %r20;
	mov.u32 	%r21, %ctaid.y;
	mov.u32 	%r22, %ntid.y;
	mov.u32 	%r23, %tid.y;
	mad.lo.s32 	%r24, %r21, %r22, %r23;
	setp.ge.s32 	%p1, %r1, %r12;
	setp.ge.s32 	%p2, %r24, %r15;
	or.pred  	%p3, %p1, %p2;
	@%p3 bra 	$L__BB3_132;
	ld.param.u32 	%r29, [_Z15matmult_kernel4iiiPdS_S_i_param_1];
	not.b32 	%r25, %r1;
	add.s32 	%r26, %r29, %r25;
	setp.gt.s32 	%p4, %r14, %r26;
	add.s32 	%r27, %r14, -1;
	selp.b32 	%r3, %r26, %r27, %p4;
	setp.lt.s32 	%p5, %r13, 1;
	mov.f64 	%fd195, 0d0000000000000000;
	mov.f64 	%fd196, %fd195;
	mov.f64 	%fd197, %fd195;
	mov.f64 	%fd198, %fd195;
	mov.f64 	%fd199, %fd195;
	mov.f64 	%fd200, %fd195;
	mov.f64 	%fd201, %fd195;
	mov.f64 	%fd202, %fd195;
	mov.f64 	%fd203, %fd195;
	mov.f64 	%fd204, %fd195;
	mov.f64 	%fd205, %fd195;
	mov.f64 	%fd206, %fd195;
	mov.f64 	%fd207, %fd195;
	mov.f64 	%fd208, %fd195;
	mov.f64 	%fd209, %fd195;
	mov.f64 	%fd210, %fd195;
	mov.f64 	%fd211, %fd195;
	mov.f64 	%fd212, %fd195;
	mov.f64 	%fd213, %fd195;
	mov.f64 	%fd214, %fd195;
	mov.f64 	%fd215, %fd195;
	mov.f64 	%fd216, %fd195;
	mov.f64 	%fd217, %fd195;
	mov.f64 	%fd218, %fd195;
	mov.f64 	%fd219, %fd195;
	mov.f64 	%fd220, %fd195;
	mov.f64 	%fd221, %fd195;
	mov.f64 	%fd222, %fd195;
	mov.f64 	%fd223, %fd195;
	mov.f64 	%fd224, %fd195;
	mov.f64 	%fd225, %fd195;
	mov.f64 	%fd226, %fd195;
	@%p5 bra 	$L__BB3_68;
	mul.lo.s32 	%r34, %r13, %r24;
	neg.s32 	%r32, %r13;
	mov.f64 	%fd195, 0d0000000000000000;
	mov.u32 	%r33, %r1;
$L__BB3_3:
	ld.param.u64 	%rd14, [_Z15matmult_kernel4iiiPdS_S_i_param_4];
	ld.param.u64 	%rd13, [_Z15matmult_kernel4iiiPdS_S_i_param_3];
	setp.gt.s32 	%p6, %r3, 0;
	cvta.to.global.u64 	%rd7, %rd13;
	mul.wide.u32 	%rd8, %r34, 8;
	add.s64 	%rd1, %rd7, %rd8;
	cvta.to.global.u64 	%rd9, %rd14;
	mul.wide.s32 	%rd10, %r33, 8;
	add.s64 	%rd2, %rd9, %rd10;
	@%p6 bra 	$L__BB3_4;
	bra.uni 	$L__BB3_5;
$L__BB3_4:
	ld.global.f64 	%fd131, [%rd1];
	ld.global.f64 	%fd132, [%rd2];
	fma.rn.f64 	%fd226, %fd131, %fd132, %fd226;
$L__BB3_5:
	setp.lt.s32 	%p7, %r3, 2;
	@%p7 bra 	$L__BB3_7;
	ld.global.f64 	%fd133, [%rd1];
	ld.global.f64 	%fd134, [%rd2+8];
	fma.rn.f64 	%fd225, %fd133, %fd134, %fd225;
$L__BB3_7:
	setp.lt.s32 	%p8, %r3, 3;
	@%p8 bra 	$L__BB3_9;
	ld.global.f64 	%fd135, [%rd1];
	ld.global.f64 	%fd136, [%rd2+16];
	fma.rn.f64 	%fd224, %fd135, %fd136, %fd224;
$L__BB3_9:
	setp.lt.s32 	%p9, %r3, 4;
	@%p9 bra 	$L__BB3_11;
	ld.global.f64 	%fd137, [%rd1];
	ld.global.f64 	%fd138, [%rd2+24];
	fma.rn.f64 	%fd223, %fd137, %fd138, %fd223;
$L__BB3_11:
	setp.lt.s32 	%p10, %r3, 5;
	@%p10 bra 	$L__BB3_13;
	ld.global.f64 	%fd139, [%rd1];
	ld.global.f64 	%fd140, [%rd2+32];
	fma.rn.f64 	%fd222, %fd139, %fd140, %fd222;
$L__BB3_13:
	setp.lt.s32 	%p11, %r3, 6;
	@%p11 bra 	$L__BB3_15;
	ld.global.f64 	%fd141, [%rd1];
	ld.global.f64 	%fd142, [%rd2+40];
	fma.rn.f64 	%fd221, %fd141, %fd142, %fd221;
$L__BB3_15:
	setp.lt.s32 	%p12, %r3, 7;
	@%p12 bra 	$L__BB3_17;
	ld.global.f64 	%fd143, [%rd1];
	ld.global.f64 	%fd144, [%rd2+48];
	fma.rn.f64 	%fd220, %fd143, %fd144, %fd220;
$L__BB3_17:
	setp.lt.s32 	%p13, %r3, 8;
	@%p13 bra 	$L__BB3_19;
	ld.global.f64 	%fd145, [%rd1];
	ld.global.f64 	%fd146, [%rd2+56];
	fma.rn.f64 	%fd219, %fd145, %fd146, %fd219;
$L__BB3_19:
	setp.lt.s32 	%p14, %r3, 9;
	@%p14 bra 	$L__BB3_21;
	ld.global.f64 	%fd147, [%rd1];
	ld.global.f64 	%fd148, [%rd2+64];
	fma.rn.f64 	%fd218, %fd147, %fd148, %fd218;
$L__BB3_21:
	setp.lt.s32 	%p15, %r3, 10;
	@%p15 bra 	$L__BB3_23;
	ld.global.f64 	%fd149, [%rd1];
	ld.global.f64 	%fd150, [%rd2+72];
	fma.rn.f64 	%fd217, %fd149, %fd150, %fd217;
$L__BB3_23:
	setp.lt.s32 	%p16, %r3, 11;
	@%p16 bra 	$L__BB3_25;
	ld.global.f64 	%fd151, [%rd1];
	ld.global.f64 	%fd152, [%rd2+80];
	fma.rn.f64 	%fd216, %fd151, %fd152, %fd216;
$L__BB3_25:
	setp.lt.s32 	%p17, %r3, 12;
	@%p17 bra 	$L__BB3_27;
	ld.global.f64 	%fd153, [%rd1];
	ld.global.f64 	%fd154, [%rd2+88];
	fma.rn.f64 	%fd215, %fd153, %fd154, %fd215;
$L__BB3_27:
	setp.lt.s32 	%p18, %r3, 13;
	@%p18 bra 	$L__BB3_29;
	ld.global.f64 	%fd155, [%rd1];
	ld.global.f64 	%fd156, [%rd2+96];
	fma.rn.f64 	%fd214, %fd155, %fd156, %fd214;
$L__BB3_29:
	setp.lt.s32 	%p19, %r3, 14;
	@%p19 bra 	$L__BB3_31;
	ld.global.f64 	%fd157, [%rd1];
	ld.global.f64 	%fd158, [%rd2+104];
	fma.rn.f64 	%fd213, %fd157, %fd158, %fd213;
$L__BB3_31:
	setp.lt.s32 	%p20, %r3, 15;
	@%p20 bra 	$L__BB3_33;
	ld.global.f64 	%fd159, [%rd1];
	ld.global.f64 	%fd160, [%rd2+112];
	fma.rn.f64 	%fd212, %fd159, %fd160, %fd212;
$L__BB3_33:
	setp.lt.s32 	%p21, %r3, 16;
	@%p21 bra 	$L__BB3_35;
	ld.global.f64 	%fd161, [%rd1];
	ld.global.f64 	%fd162, [%rd2+120];
	fma.rn.f64 	%fd211, %fd161, %fd162, %fd211;
$L__BB3_35:
	setp.lt.s32 	%p22, %r3, 17;
	@%p22 bra 	$L__BB3_37;
	ld.global.f64 	%fd163, [%rd1];
	ld.global.f64 	%fd164, [%rd2+128];
	fma.rn.f64 	%fd210, %fd163, %fd164, %fd210;
$L__BB3_37:
	setp.lt.s32 	%p23, %r3, 18;
	@%p23 bra 	$L__BB3_39;
	ld.global.f64 	%fd165, [%rd1];
	ld.global.f64 	%fd166, [%rd2+136];
	fma.rn.f64 	%fd209, %fd165, %fd166, %fd209;
$L__BB3_39:
	setp.lt.s32 	%p24, %r3, 19;
	@%p24 bra 	$L__BB3_41;
	ld.global.f64 	%fd167, [%rd1];
	ld.global.f64 	%fd168, [%rd2+144];
	fma.rn.f64 	%fd208, %fd167, %fd168, %fd208;
$L__BB3_41:
	setp.lt.s32 	%p25, %r3, 20;
	@%p25 bra 	$L__BB3_43;
	ld.global.f64 	%fd169, [%rd1];
	ld.global.f64 	%fd170, [%rd2+152];
	fma.rn.f64 	%fd207, %fd169, %fd170, %fd207;
$L__BB3_43:
	setp.lt.s32 	%p26, %r3, 21;
	@%p26 bra 	$L__BB3_45;
	ld.global.f64 	%fd171, [%rd1];
	ld.global.f64 	%fd172, [%rd2+160];
	fma.rn.f64 	%fd206, %fd171, %fd172, %fd206;
$L__BB3_45:
	setp.lt.s32 	%p27, %r3, 22;
	@%p27 bra 	$L__BB3_47;
	ld.global.f64 	%fd173, [%rd1];
	ld.global.f64 	%fd174, [%rd2+168];
	fma.rn.f64 	%fd205, %fd173, %fd174, %fd205;
$L__BB3_47:
	setp.lt.s32 	%p28, %r3, 23;
	@%p28 bra 	$L__BB3_49;
	ld.global.f64 	%fd175, [%rd1];
	ld.global.f64 	%fd176, [%rd2+176];
	fma.rn.f64 	%fd204, %fd175, %fd176, %fd204;
$L__BB3_49:
	setp.lt.s32 	%p29, %r3, 24;
	@%p29 bra 	$L__BB3_51;
	ld.global.f64 	%fd177, [%rd1];
	ld.global.f64 	%fd178, [%rd2+184];
	fma.rn.f64 	%fd203, %fd177, %fd178, %fd203;
$L__BB3_51:
	setp.lt.s32 	%p30, %r3, 25;
	@%p30 bra 	$L__BB3_53;
	ld.global.f64 	%fd179, [%rd1];
	ld.global.f64 	%fd180, [%rd2+192];
	fma.rn.f64 	%fd202, %fd179, %fd180, %fd202;
$L__BB3_53:
	setp.lt.s32 	%p31, %r3, 26;
	@%p31 bra 	$L__BB3_55;
	ld.global.f64 	%fd181, [%rd1];
	ld.global.f64 	%fd182, [%rd2+200];
	fma.rn.f64 	%fd201, %fd181, %fd182, %fd201;
$L__BB3_55:
	setp.lt.s32 	%p32, %r3, 27;
	@%p32 bra 	$L__BB3_57;
	ld.global.f64 	%fd183, [%rd1];
	ld.global.f64 	%fd184, [%rd2+208];
	fma.rn.f64 	%fd200, %fd183, %fd184, %fd200;
$L__BB3_57:
	setp.lt.s32 	%p33, %r3, 28;
	@%p33 bra 	$L__BB3_59;
	ld.global.f64 	%fd185, [%rd1];
	ld.global.f64 	%fd186, [%rd2+216];
	fma.rn.f64 	%fd199, %fd185, %fd186, %fd199;
$L__BB3_59:
	setp.lt.s32 	%p34, %r3, 29;
	@%p34 bra 	$L__BB3_61;
	ld.global.f64 	%fd187, [%rd1];
	ld.global.f64 	%fd188, [%rd2+224];
	fma.rn.f64 	%fd198, %fd187, %fd188, %fd198;
$L__BB3_61:
	setp.lt.s32 	%p35, %r3, 30;
	@%p35 bra 	$L__BB3_63;
	ld.global.f64 	%fd189, [%rd1];
	ld.global.f64 	%fd190, [%rd2+232];
	fma.rn.f64 	%fd197, %fd189, %fd190, %fd197;
$L__BB3_63:
	setp.lt.s32 	%p36, %r3, 31;
	@%p36 bra 	$L__BB3_65;
	ld.global.f64 	%fd191, [%rd1];
	ld.global.f64 	%fd192, [%rd2+240];
	fma.rn.f64 	%fd196, %fd191, %fd192, %fd196;
$L__BB3_65:
	setp.lt.s32 	%p37, %r3, 32;
	@%p37 bra 	$L__BB3_67;
	ld.global.f64 	%fd193, [%rd1];
	ld.global.f64 	%fd194, [%rd2+248];
	fma.rn.f64 	%fd195, %fd193, %fd194, %fd195;
$L__BB3_67:
	ld.param.u32 	%r30, [_Z15matmult_kernel4iiiPdS_S_i_param_1];
	add.s32 	%r34, %r34, 1;
	add.s32 	%r33, %r33, %r30;
	add.s32 	%r32, %r32, 1;
	setp.eq.s32 	%p38, %r32, 0;
	@%p38 bra 	$L__BB3_68;
	bra.uni 	$L__BB3_3;
$L__BB3_68:
	ld.param.u64 	%rd15, [_Z15matmult_kernel4iiiPdS_S_i_param_5];
	ld.param.u32 	%r31, [_Z15matmult_kernel4iiiPdS_S_i_param_1];
	setp.gt.s32 	%p39, %r3, 0;
	mad.lo.s32 	%r28, %r31, %r24, %r1;
	cvta.to.global.u64 	%rd11, %rd15;
	mul.wide.s32 	%rd12, %r28, 8;
	add.s64 	%rd3, %rd11, %rd12;
	@%p39 bra 	$L__BB3_69;
	bra.uni 	$L__BB3_70;
$L__BB3_69:
	st.global.f64 	[%rd3], %fd226;
$L__BB3_70:
	setp.lt.s32 	%p40, %r3, 2;
	@%p40 bra 	$L__BB3_72;
	st.global.f64 	[%rd3+8], %fd225;
$L__BB3_72:
	setp.lt.s32 	%p41, %r3, 3;
	@%p41 bra 	$L__BB3_74;
	st.global.f64 	[%rd3+16], %fd224;
$L__BB3_74:
	setp.lt.s32 	%p42, %r3, 4;
	@%p42 bra 	$L__BB3_76;
	st.global.f64 	[%rd3+24], %fd223;
$L__BB3_76:
	setp.lt.s32 	%p43, %r3, 5;
	@%p43 bra 	$L__BB3_78;
	st.global.f64 	[%rd3+32], %fd222;
$L__BB3_78:
	setp.lt.s32 	%p44, %r3, 6;
	@%p44 bra 	$L__BB3_80;
	st.global.f64 	[%rd3+40], %fd221;
$L__BB3_80:
	setp.lt.s32 	%p45, %r3, 7;
	@%p45 bra 	$L__BB3_82;
	st.global.f64 	[%rd3+48], %fd220;
$L__BB3_82:
	setp.lt.s32 	%p46, %r3, 8;
	@%p46 bra 	$L__BB3_84;
	st.global.f64 	[%rd3+56], %fd219;
$L__BB3_84:
	setp.lt.s32 	%p47, %r3, 9;
	@%p47 bra 	$L__BB3_86;
	st.global.f64 	[%rd3+64], %fd218;
$L__BB3_86:
	setp.lt.s32 	%p48, %r3, 10;
	@%p48 bra 	$L__BB3_88;
	st.global.f64 	[%rd3+72], %fd217;
$L__BB3_88:
	setp.lt.s32 	%p49, %r3, 11;
	@%p49 bra 	$L__BB3_90;
	st.global.f64 	[%rd3+80], %fd216;
$L__BB3_90:
	setp.lt.s32 	%p50, %r3, 12;
	@%p50 bra 	$L__BB3_92;
	st.global.f64 	[%rd3+88], %fd215;
$L__BB3_92:
	setp.lt.s32 	%p51, %r3, 13;
	@%p51 bra 	$L__BB3_94;
	st.global.f64 	[%rd3+96], %fd214;
$L__BB3_94:
	setp.lt.s32 	%p52, %r3, 14;
	@%p52 bra 	$L__BB3_96;
	st.global.f64 	[%rd3+104], %fd213;
$L__BB3_96:
	setp.lt.s32 	%p53, %r3, 15;
	@%p53 bra 	$L__BB3_98;
	st.global.f64 	[%rd3+112], %fd212;
$L__BB3_98:
	setp.lt.s32 	%p54, %r3, 16;
	@%p54 bra 	$L__BB3_100;
	st.global.f64 	[%rd3+120], %fd211;
$L__BB3_100:
	setp.lt.s32 	%p55, %r3, 17;
	@%p55 bra 	$L__BB3_102;
	st.global.f64 	[%rd3+128], %fd210;
$L__BB3_102:
	setp.lt.s32 	%p56, %r3, 18;
	@%p56 bra 	$L__BB3_104;
	st.global.f64 	[%rd3+136], %fd209;
$L__BB3_104:
	setp.lt.s32 	%p57, %r3, 19;
	@%p57 bra 	$L__BB3_106;
	st.global.f64 	[%rd3+144], %fd208;
$L__BB3_106:
	setp.lt.s32 	%p58, %r3, 20;
	@%p58 bra 	$L__BB3_108;
	st.global.f64 	[%rd3+152], %fd207;
$L__BB3_108:
	setp.lt.s32 	%p59, %r3, 21;
	@%p59 bra 	$L__BB3_110;
	st.global.f64 	[%rd3+160], %fd206;
$L__BB3_110:
	setp.lt.s32 	%p60, %r3, 22;
	@%p60 bra 	$L__BB3_112;
	st.global.f64 	[%rd3+168], %fd205;
$L__BB3_112:
	setp.lt.s32 	%p61, %r3, 23;
	@%p61 bra 	$L__BB3_114;
	st.global.f64 	[%rd3+176], %fd204;
$L__BB3_114:
	setp.lt.s32 	%p62, %r3, 24;
	@%p62 bra 	$L__BB3_116;
	st.global.f64 	[%rd3+184], %fd203;
$L__BB3_116:
	setp.lt.s32 	%p63, %r3, 25;
	@%p63 bra 	$L__BB3_118;
	st.global.f64 	[%rd3+192], %fd202;
$L__BB3_118:
	setp.lt.s32 	%p64, %r3, 26;
	@%p64 bra 	$L__BB3_120;
	st.global.f64 	[%rd3+200], %fd201;
$L__BB3_120:
	setp.lt.s32 	%p65, %r3, 27;
	@%p65 bra 	$L__BB3_122;
	st.global.f64 	[%rd3+208], %fd200;
$L__BB3_122:
	setp.lt.s32 	%p66, %r3, 28;
	@%p66 bra 	$L__BB3_124;
	st.global.f64 	[%rd3+216], %fd199;
$L__BB3_124:
	setp.lt.s32 	%p67, %r3, 29;
	@%p67 bra 	$L__BB3_126;
	st.global.f64 	[%rd3+224], %fd198;
$L__BB3_126:
	setp.lt.s32 	%p68, %r3, 30;
	@%p68 bra 	$L__BB3_128;
	st.global.f64 	[%rd3+232], %fd197;
$L__BB3_128:
	setp.lt.s32 	%p69, %r3, 31;
	@%p69 bra 	$L__BB3_130;
	st.global.f64 	[%rd3+240], %fd196;
$L__BB3_130:
	setp.lt.s32 	%p70, %r3, 32;
	@%p70 bra 	$L__BB3_132;
	st.global.f64 	[%rd3+248], %fd195;
$L__BB3_132:
	ret;

}
	// .globl	_Z11gpu5_kernel6MatrixS_S_
.visible .entry _Z11gpu5_kernel6MatrixS_S_(
	.param .align 8 .b8 _Z11gpu5_kernel6MatrixS_S__param_0[24],
	.param .align 8 .b8 _Z11gpu5_kernel6MatrixS_S__param_1[24],
	.param .align 8 .b8 _Z11gpu5_kernel6MatrixS_S__param_2[24]
)
{
	.reg .pred 	%p<8>;
	.reg .b32 	%r<82>;
	.reg .b64 	%rd<70>;
	.reg .b64 	%fd<368>;
	// demoted variable
	.shared .align 8 .b8 _ZZ11gpu5_kernel6MatrixS_S_E2As[2048];
	// demoted variable
	.shared .align 8 .b8 _ZZ11gpu5_kernel6MatrixS_S_E2Bs[2048];
	ld.param.u64 	%rd7, [_Z11gpu5_kernel6MatrixS_S__param_2+16];
	ld.param.u32 	%r43, [_Z11gpu5_kernel6MatrixS_S__param_2+8];
	ld.param.u64 	%rd6, [_Z11gpu5_kernel6MatrixS_S__param_1+16];
	ld.param.u32 	%r40, [_Z11gpu5_kernel6MatrixS_S__param_1+8];
	ld.param.u64 	%rd5, [_Z11gpu5_kernel6MatrixS_S__param_0+16];
	ld.param.u32 	%r37, [_Z11gpu5_kernel6MatrixS_S__param_0+8];
	ld.param.v2.u32 	{%r35, %r36}, [_Z11gpu5_kernel6MatrixS_S__param_0];
	mov.u32 	%r44, %ctaid.y;
	mov.u32 	%r45, %ctaid.x;
	shl.b32 	%r1, %r44, 4;
	shl.b32 	%r2, %r45, 4;
	mov.u32 	%r3, %tid.y;
	mov.u32 	%r4, %tid.x;
	shr.s32 	%r46, %r35, 31;
	shr.u32 	%r47, %r46, 28;
	add.s32 	%r48, %r35, %r47;
	shr.s32 	%r5, %r48, 4;
	setp.lt.s32 	%p1, %r35, 16;
	mov.f64 	%fd367, 0d0000000000000000;
	@%p1 bra 	$L__BB4_9;
	cvta.to.global.u64 	%rd1, %rd5;
	mul.lo.s32 	%r6, %r1, %r37;
	cvta.to.global.u64 	%rd2, %rd6;
	shl.b32 	%r8, %r40, 4;
	mad.lo.s32 	%r50, %r37, %r3, %r4;
	cvt.s64.s32 	%rd3, %r50;
	shl.b32 	%r51, %r3, 7;
	mov.u32 	%r52, _ZZ11gpu5_kernel6MatrixS_S_E2As;
	add.s32 	%r9, %r52, %r51;
	shl.b32 	%r53, %r4, 3;
	add.s32 	%r10, %r9, %r53;
	mad.lo.s32 	%r54, %r40, %r3, %r4;
	cvt.s64.s32 	%rd4, %r54;
	mov.u32 	%r55, _ZZ11gpu5_kernel6MatrixS_S_E2Bs;
	add.s32 	%r12, %r55, %r53;
	add.s32 	%r11, %r12, %r51;
	add.s32 	%r56, %r5, -1;
	setp.lt.u32 	%p2, %r56, 3;
	mov.f64 	%fd367, 0d0000000000000000;
	mov.b32 	%r81, 0;
	@%p2 bra 	$L__BB4_4;
	and.b32  	%r57, %r5, 134217724;
	neg.s32 	%r79, %r57;
	add.s32 	%r78, %r6, 32;
	add.s32 	%r77, %r8, %r2;
	shl.b32 	%r58, %r40, 5;
	add.s32 	%r76, %r58, %r2;
	mad.lo.s32 	%r75, %r40, 48, %r2;
	mov.f64 	%fd367, 0d0000000000000000;
	mov.u32 	%r74, %r2;
$L__BB4_3:
	.pragma "nounroll";
	and.b32  	%r81, %r5, 134217724;
	add.s32 	%r59, %r78, -32;
	cvt.s64.s32 	%rd8, %r59;
	cvt.s64.s32 	%rd9, %r74;
	add.s64 	%rd10, %rd8, %rd3;
	shl.b64 	%rd11, %rd10, 3;
	add.s64 	%rd12, %rd1, %rd11;
	ld.global.f64 	%fd14, [%rd12];
	st.shared.f64 	[%r10], %fd14;
	add.s64 	%rd13, %rd9, %rd4;
	shl.b64 	%rd14, %rd13, 3;
	add.s64 	%rd15, %rd2, %rd14;
	ld.global.f64 	%fd15, [%rd15];
	st.shared.f64 	[%r11], %fd15;
	bar.sync 	0;
	ld.shared.f64 	%fd16, [%r9];
	ld.shared.f64 	%fd17, [%r12];
	fma.rn.f64 	%fd18, %fd16, %fd17, %fd367;
	ld.shared.f64 	%fd19, [%r9+8];
	ld.shared.f64 	%fd20, [%r12+128];
	fma.rn.f64 	%fd21, %fd19, %fd20, %fd18;
	ld.shared.f64 	%fd22, [%r9+16];
	ld.shared.f64 	%fd23, [%r12+256];
	fma.rn.f64 	%fd24, %fd22, %fd23, %fd21;
	ld.shared.f64 	%fd25, [%r9+24];
	ld.shared.f64 	%fd26, [%r12+384];
	fma.rn.f64 	%fd27, %fd25, %fd26, %fd24;
	ld.shared.f64 	%fd28, [%r9+32];
	ld.shared.f64 	%fd29, [%r12+512];
	fma.rn.f64 	%fd30, %fd28, %fd29, %fd27;
	ld.shared.f64 	%fd31, [%r9+40];
	ld.shared.f64 	%fd32, [%r12+640];
	fma.rn.f64 	%fd33, %fd31, %fd32, %fd30;
	ld.shared.f64 	%fd34, [%r9+48];
	ld.shared.f64 	%fd35, [%r12+768];
	fma.rn.f64 	%fd36, %fd34, %fd35, %fd33;
	ld.shared.f64 	%fd37, [%r9+56];
	ld.shared.f64 	%fd38, [%r12+896];
	fma.rn.f64 	%fd39, %fd37, %fd38, %fd36;
	ld.shared.f64 	%fd40, [%r9+64];
	ld.shared.f64 	%fd41, [%r12+1024];
	fma.rn.f64 	%fd42, %fd40, %fd41, %fd39;
	ld.shared.f64 	%fd43, [%r9+72];
	ld.shared.f64 	%fd44, [%r12+1152];
	fma.rn.f64 	%fd45, %fd43, %fd44, %fd42;
	ld.shared.f64 	%fd46, [%r9+80];
	ld.shared.f64 	%fd47, [%r12+1280];
	fma.rn.f64 	%fd48, %fd46, %fd47, %fd45;
	ld.shared.f64 	%fd49, [%r9+88];
	ld.shared.f64 	%fd50, [%r12+1408];
	fma.rn.f64 	%fd51, %fd49, %fd50, %fd48;
	ld.shared.f64 	%fd52, [%r9+96];
	ld.shared.f64 	%fd53, [%r12+1536];
	fma.rn.f64 	%fd54, %fd52, %fd53, %fd51;
	ld.shared.f64 	%fd55, [%r9+104];
	ld.shared.f64 	%fd56, [%r12+1664];
	fma.rn.f64 	%fd57, %fd55, %fd56, %fd54;
	ld.shared.f64 	%fd58, [%r9+112];
	ld.shared.f64 	%fd59, [%r12+1792];
	fma.rn.f64 	%fd60, %fd58, %fd59, %fd57;
	ld.shared.f64 	%fd61, [%r9+120];
	ld.shared.f64 	%fd62, [%r12+1920];
	fma.rn.f64 	%fd63, %fd61, %fd62, %fd60;
	bar.sync 	0;
	add.s32 	%r60, %r78, -16;
	cvt.s64.s32 	%rd16, %r60;
	cvt.s64.s32 	%rd17, %r77;
	add.s64 	%rd18, %rd16, %rd3;
	shl.b64 	%rd19, %rd18, 3;
	add.s64 	%rd20, %rd1, %rd19;
	ld.global.f64 	%fd64, [%rd20];
	st.shared.f64 	[%r10], %fd64;
	add.s64 	%rd21, %rd17, %rd4;
	shl.b64 	%rd22, %rd21, 3;
	add.s64 	%rd23, %rd2, %rd22;
	ld.global.f64 	%fd65, [%rd23];
	st.shared.f64 	[%r11], %fd65;
	bar.sync 	0;
	ld.shared.f64 	%fd66, [%r9];
	ld.shared.f64 	%fd67, [%r12];
	fma.rn.f64 	%fd68, %fd66, %fd67, %fd63;
	ld.shared.f64 	%fd69, [%r9+8];
	ld.shared.f64 	%fd70, [%r12+128];
	fma.rn.f64 	%fd71, %fd69, %fd70, %fd68;
	ld.shared.f64 	%fd72, [%r9+16];
	ld.shared.f64 	%fd73, [%r12+256];
	fma.rn.f64 	%fd74, %fd72, %fd73, %fd71;
	ld.shared.f64 	%fd75, [%r9+24];
	ld.shared.f64 	%fd76, [%r12+384];
	fma.rn.f64 	%fd77, %fd75, %fd76, %fd74;
	ld.shared.f64 	%fd78, [%r9+32];
	ld.shared.f64 	%fd79, [%r12+512];
	fma.rn.f64 	%fd80, %fd78, %fd79, %fd77;
	ld.shared.f64 	%fd81, [%r9+40];
	ld.shared.f64 	%fd82, [%r12+640];
	fma.rn.f64 	%fd83, %fd81, %fd82, %fd80;
	ld.shared.f64 	%fd84, [%r9+48];
	ld.shared.f64 	%fd85, [%r12+768];
	fma.rn.f64 	%fd86, %fd84, %fd85, %fd83;
	ld.shared.f64 	%fd87, [%r9+56];
	ld.shared.f64 	%fd88, [%r12+896];
	fma.rn.f64 	%fd89, %fd87, %fd88, %fd86;
	ld.shared.f64 	%fd90, [%r9+64];
	ld.shared.f64 	%fd91, [%r12+1024];
	fma.rn.f64 	%fd92, %fd90, %fd91, %fd89;
	ld.shared.f64 	%fd93, [%r9+72];
	ld.shared.f64 	%fd94, [%r12+1152];
	fma.rn.f64 	%fd95, %fd93, %fd94, %fd92;
	ld.shared.f64 	%fd96, [%r9+80];
	ld.shared.f64 	%fd97, [%r12+1280];
	fma.rn.f64 	%fd98, %fd96, %fd97, %fd95;
	ld.shared.f64 	%fd99, [%r9+88];
	ld.shared.f64 	%fd100, [%r12+1408];
	fma.rn.f64 	%fd101, %fd99, %fd100, %fd98;
	ld.shared.f64 	%fd102, [%r9+96];
	ld.shared.f64 	%fd103, [%r12+1536];
	fma.rn.f64 	%fd104, %fd102, %fd103, %fd101;
	ld.shared.f64 	%fd105, [%r9+104];
	ld.shared.f64 	%fd106, [%r12+1664];
	fma.rn.f64 	%fd107, %fd105, %fd106, %fd104;
	ld.shared.f64 	%fd108, [%r9+112];
	ld.shared.f64 	%fd109, [%r12+1792];
	fma.rn.f64 	%fd110, %fd108, %fd109, %fd107;
	ld.shared.f64 	%fd111, [%r9+120];
	ld.shared.f64 	%fd112, [%r12+1920];
	fma.rn.f64 	%fd113, %fd111, %fd112, %fd110;
	bar.sync 	0;
	add.s32 	%r61, %r78, 16;
	cvt.s64.s32 	%rd24, %r78;
	cvt.s64.s32 	%rd25, %r76;
	add.s64 	%rd26, %rd24, %rd3;
	shl.b64 	%rd27, %rd26, 3;
	add.s64 	%rd28, %rd1, %rd27;
	ld.global.f64 	%fd114, [%rd28];
	st.shared.f64 	[%r10], %fd114;
	add.s64 	%rd29, %rd25, %rd4;
	shl.b64 	%rd30, %rd29, 3;
	add.s64 	%rd31, %rd2, %rd30;
	ld.global.f64 	%fd115, [%rd31];
	st.shared.f64 	[%r11], %fd115;
	bar.sync 	0;
	ld.shared.f64 	%fd116, [%r9];
	ld.shared.f64 	%fd117, [%r12];
	fma.rn.f64 	%fd118, %fd116, %fd117, %fd113;
	ld.shared.f64 	%fd119, [%r9+8];
	ld.shared.f64 	%fd120, [%r12+128];
	fma.rn.f64 	%fd121, %fd119, %fd120, %fd118;
	ld.shared.f64 	%fd122, [%r9+16];
	ld.shared.f64 	%fd123, [%r12+256];
	fma.rn.f64 	%fd124, %fd122, %fd123, %fd121;
	ld.shared.f64 	%fd125, [%r9+24];
	ld.shared.f64 	%fd126, [%r12+384];
	fma.rn.f64 	%fd127, %fd125, %fd126, %fd124;
	ld.shared.f64 	%fd128, [%r9+32];
	ld.shared.f64 	%fd129, [%r12+512];
	fma.rn.f64 	%fd130, %fd128, %fd129, %fd127;
	ld.shared.f64 	%fd131, [%r9+40];
	ld.shared.f64 	%fd132, [%r12+640];
	fma.rn.f64 	%fd133, %fd131, %fd132, %fd130;
	ld.shared.f64 	%fd134, [%r9+48];
	ld.shared.f64 	%fd135, [%r12+768];
	fma.rn.f64 	%fd136, %fd134, %fd135, %fd133;
	ld.shared.f64 	%fd137, [%r9+56];
	ld.shared.f64 	%fd138, [%r12+896];
	fma.rn.f64 	%fd139, %fd137, %fd138, %fd136;
	ld.shared.f64 	%fd140, [%r9+64];
	ld.shared.f64 	%fd141, [%r12+1024];
	fma.rn.f64 	%fd142, %fd140, %fd141, %fd139;
	ld.shared.f64 	%fd143, [%r9+72];
	ld.shared.f64 	%fd144, [%r12+1152];
	fma.rn.f64 	%fd145, %fd143, %fd144, %fd142;
	ld.shared.f64 	%fd146, [%r9+80];
	ld.shared.f64 	%fd147, [%r12+1280];
	fma.rn.f64 	%fd148, %fd146, %fd147, %fd145;
	ld.shared.f64 	%fd149, [%r9+88];
	ld.shared.f64 	%fd150, [%r12+1408];
	fma.rn.f64 	%fd151, %fd149, %fd150, %fd148;
	ld.shared.f64 	%fd152, [%r9+96];
	ld.shared.f64 	%fd153, [%r12+1536];
	fma.rn.f64 	%fd154, %fd152, %fd153, %fd151;
	ld.shared.f64 	%fd155, [%r9+104];
	ld.shared.f64 	%fd156, [%r12+1664];
	fma.rn.f64 	%fd157, %fd155, %fd156, %fd154;
	ld.shared.f64 	%fd158, [%r9+112];
	ld.shared.f64 	%fd159, [%r12+1792];
	fma.rn.f64 	%fd160, %fd158, %fd159, %fd157;
	ld.shared.f64 	%fd161, [%r9+120];
	ld.shared.f64 	%fd162, [%r12+1920];
	fma.rn.f64 	%fd163, %fd161, %fd162, %fd160;
	bar.sync 	0;
	cvt.s64.s32 	%rd32, %r61;
	cvt.s64.s32 	%rd33, %r75;
	add.s64 	%rd34, %rd32, %rd3;
	shl.b64 	%rd35, %rd34, 3;
	add.s64 	%rd36, %rd1, %rd35;
	ld.global.f64 	%fd164, [%rd36];
	st.shared.f64 	[%r10], %fd164;
	add.s64 	%rd37, %rd33, %rd4;
	shl.b64 	%rd38, %rd37, 3;
	add.s64 	%rd39, %rd2, %rd38;
	ld.global.f64 	%fd165, [%rd39];
	st.shared.f64 	[%r11], %fd165;
	bar.sync 	0;
	ld.shared.f64 	%fd166, [%r9];
	ld.shared.f64 	%fd167, [%r12];
	fma.rn.f64 	%fd168, %fd166, %fd167, %fd163;
	ld.shared.f64 	%fd169, [%r9+8];
	ld.shared.f64 	%fd170, [%r12+128];
	fma.rn.f64 	%fd171, %fd169, %fd170, %fd168;
	ld.shared.f64 	%fd172, [%r9+16];
	ld.shared.f64 	%fd173, [%r12+256];
	fma.rn.f64 	%fd174, %fd172, %fd173, %fd171;
	ld.shared.f64 	%fd175, [%r9+24];
	ld.shared.f64 	%fd176, [%r12+384];
	fma.rn.f64 	%fd177, %fd175, %fd176, %fd174;
	ld.shared.f64 	%fd178, [%r9+32];
	ld.shared.f64 	%fd179, [%r12+512];
	fma.rn.f64 	%fd180, %fd178, %fd179, %fd177;
	ld.shared.f64 	%fd181, [%r9+40];
	ld.shared.f64 	%fd182, [%r12+640];
	fma.rn.f64 	%fd183, %fd181, %fd182, %fd180;
	ld.shared.f64 	%fd184, [%r9+48];
	ld.shared.f64 	%fd185, [%r12+768];
	fma.rn.f64 	%fd186, %fd184, %fd185, %fd183;
	ld.shared.f64 	%fd187, [%r9+56];
	ld.shared.f64 	%fd188, [%r12+896];
	fma.rn.f64 	%fd189, %fd187, %fd188, %fd186;
	ld.shared.f64 	%fd190, [%r9+64];
	ld.shared.f64 	%fd191, [%r12+1024];
	fma.rn.f64 	%fd192, %fd190, %fd191, %fd189;
	ld.shared.f64 	%fd193, [%r9+72];
	ld.shared.f64 	%fd194, [%r12+1152];
	fma.rn.f64 	%fd195, %fd193, %fd194, %fd192;
	ld.shared.f64 	%fd196, [%r9+80];
	ld.shared.f64 	%fd197, [%r12+1280];
	fma.rn.f64 	%fd198, %fd196, %fd197, %fd195;
	ld.shared.f64 	%fd199, [%r9+88];
	ld.shared.f64 	%fd200, [%r12+1408];
	fma.rn.f64 	%fd201, %fd199, %fd200, %fd198;
	ld.shared.f64 	%fd202, [%r9+96];
	ld.shared.f64 	%fd203, [%r12+1536];
	fma.rn.f64 	%fd204, %fd202, %fd203, %fd201;
	ld.shared.f64 	%fd205, [%r9+104];
	ld.shared.f64 	%fd206, [%r12+1664];
	fma.rn.f64 	%fd207, %fd205, %fd206, %fd204;
	ld.shared.f64 	%fd208, [%r9+112];
	ld.shared.f64 	%fd209, [%r12+1792];
	fma.rn.f64 	%fd210, %fd208, %fd209, %fd207;
	ld.shared.f64 	%fd211, [%r9+120];
	ld.shared.f64 	%fd212, [%r12+1920];
	fma.rn.f64 	%fd367, %fd211, %fd212, %fd210;
	bar.sync 	0;
	add.s32 	%r79, %r79, 4;
	add.s32 	%r78, %r78, 64;
	shl.b32 	%r62, %r40, 6;
	add.s32 	%r77, %r77, %r62;
	add.s32 	%r76, %r76, %r62;
	add.s32 	%r75, %r75, %r62;
	add.s32 	%r74, %r74, %r62;
	setp.ne.s32 	%p3, %r79, 0;
	@%p3 bra 	$L__BB4_3;
$L__BB4_4:
	and.b32  	%r32, %r5, 3;
	setp.eq.s32 	%p4, %r32, 0;
	@%p4 bra 	$L__BB4_9;
	setp.eq.s32 	%p5, %r32, 1;
	@%p5 bra 	$L__BB4_7;
	shl.b32 	%r63, %r81, 4;
	add.s32 	%r64, %r63, %r6;
	cvt.s64.s32 	%rd40, %r64;
	mad.lo.s32 	%r65, %r8, %r81, %r2;
	cvt.s64.s32 	%rd41, %r65;
	add.s64 	%rd42, %rd40, %rd3;
	shl.b64 	%rd43, %rd42, 3;
	add.s64 	%rd44, %rd1, %rd43;
	ld.global.f64 	%fd214, [%rd44];
	st.shared.f64 	[%r10], %fd214;
	add.s64 	%rd45, %rd41, %rd4;
	shl.b64 	%rd46, %rd45, 3;
	add.s64 	%rd47, %rd2, %rd46;
	ld.global.f64 	%fd215, [%rd47];
	st.shared.f64 	[%r11], %fd215;
	bar.sync 	0;
	ld.shared.f64 	%fd216, [%r9];
	ld.shared.f64 	%fd217, [%r12];
	fma.rn.f64 	%fd218, %fd216, %fd217, %fd367;
	ld.shared.f64 	%fd219, [%r9+8];
	ld.shared.f64 	%fd220, [%r12+128];
	fma.rn.f64 	%fd221, %fd219, %fd220, %fd218;
	ld.shared.f64 	%fd222, [%r9+16];
	ld.shared.f64 	%fd223, [%r12+256];
	fma.rn.f64 	%fd224, %fd222, %fd223, %fd221;
	ld.shared.f64 	%fd225, [%r9+24];
	ld.shared.f64 	%fd226, [%r12+384];
	fma.rn.f64 	%fd227, %fd225, %fd226, %fd224;
	ld.shared.f64 	%fd228, [%r9+32];
	ld.shared.f64 	%fd229, [%r12+512];
	fma.rn.f64 	%fd230, %fd228, %fd229, %fd227;
	ld.shared.f64 	%fd231, [%r9+40];
	ld.shared.f64 	%fd232, [%r12+640];
	fma.rn.f64 	%fd233, %fd231, %fd232, %fd230;
	ld.shared.f64 	%fd234, [%r9+48];
	ld.shared.f64 	%fd235, [%r12+768];
	fma.rn.f64 	%fd236, %fd234, %fd235, %fd233;
	ld.shared.f64 	%fd237, [%r9+56];
	ld.shared.f64 	%fd238, [%r12+896];
	fma.rn.f64 	%fd239, %fd237, %fd238, %fd236;
	ld.shared.f64 	%fd240, [%r9+64];
	ld.shared.f64 	%fd241, [%r12+1024];
	fma.rn.f64 	%fd242, %fd240, %fd241, %fd239;
	ld.shared.f64 	%fd243, [%r9+72];
	ld.shared.f64 	%fd244, [%r12+1152];
	fma.rn.f64 	%fd245, %fd243, %fd244, %fd242;
	ld.shared.f64 	%fd246, [%r9+80];
	ld.shared.f64 	%fd247, [%r12+1280];
	fma.rn.f64 	%fd248, %fd246, %fd247, %fd245;
	ld.shared.f64 	%fd249, [%r9+88];
	ld.shared.f64 	%fd250, [%r12+1408];
	fma.rn.f64 	%fd251, %fd249, %fd250, %fd248;
	ld.shared.f64 	%fd252, [%r9+96];
	ld.shared.f64 	%fd253, [%r12+1536];
	fma.rn.f64 	%fd254, %fd252, %fd253, %fd251;
	ld.shared.f64 	%fd255, [%r9+104];
	ld.shared.f64 	%fd256, [%r12+1664];
	fma.rn.f64 	%fd257, %fd255, %fd256, %fd254;
	ld.shared.f64 	%fd258, [%r9+112];
	ld.shared.f64 	%fd259, [%r12+1792];
	fma.rn.f64 	%fd260, %fd258, %fd259, %fd257;
	ld.shared.f64 	%fd261, [%r9+120];
	ld.shared.f64 	%fd262, [%r12+1920];
	fma.rn.f64 	%fd263, %fd261, %fd262, %fd260;
	bar.sync 	0;
	add.s32 	%r66, %r64, 16;
	cvt.s64.s32 	%rd48, %r66;
	add.s32 	%r67, %r65, %r8;
	cvt.s64.s32 	%rd49, %r67;
	add.s64 	%rd50, %rd48, %rd3;
	shl.b64 	%rd51, %rd50, 3;
	add.s64 	%rd52, %rd1, %rd51;
	ld.global.f64 	%fd264, [%rd52];
	st.shared.f64 	[%r10], %fd264;
	add.s64 	%rd53, %rd49, %rd4;
	shl.b64 	%rd54, %rd53, 3;
	add.s64 	%rd55, %rd2, %rd54;
	ld.global.f64 	%fd265, [%rd55];
	st.shared.f64 	[%r11], %fd265;
	bar.sync 	0;
	ld.shared.f64 	%fd266, [%r9];
	ld.shared.f64 	%fd267, [%r12];
	fma.rn.f64 	%fd268, %fd266, %fd267, %fd263;
	ld.shared.f64 	%fd269, [%r9+8];
	ld.shared.f64 	%fd270, [%r12+128];
	fma.rn.f64 	%fd271, %fd269, %fd270, %fd268;
	ld.shared.f64 	%fd272, [%r9+16];
	ld.shared.f64 	%fd273, [%r12+256];
	fma.rn.f64 	%fd274, %fd272, %fd273, %fd271;
	ld.shared.f64 	%fd275, [%r9+24];
	ld.shared.f64 	%fd276, [%r12+384];
	fma.rn.f64 	%fd277, %fd275, %fd276, %fd274;
	ld.shared.f64 	%fd278, [%r9+32];
	ld.shared.f64 	%fd279, [%r12+512];
	fma.rn.f64 	%fd280, %fd278, %fd279, %fd277;
	ld.shared.f64 	%fd281, [%r9+40];
	ld.shared.f64 	%fd282, [%r12+640];
	fma.rn.f64 	%fd283, %fd281, %fd282, %fd280;
	ld.shared.f64 	%fd284, [%r9+48];
	ld.shared.f64 	%fd285, [%r12+768];
	fma.rn.f64 	%fd286, %fd284, %fd285, %fd283;
	ld.shared.f64 	%fd287, [%r9+56];
	ld.shared.f64 	%fd288, [%r12+896];
	fma.rn.f64 	%fd289, %fd287, %fd288, %fd286;
	ld.shared.f64 	%fd290, [%r9+64];
	ld.shared.f64 	%fd291, [%r12+1024];
	fma.rn.f64 	%fd292, %fd290, %fd291, %fd289;
	ld.shared.f64 	%fd293, [%r9+72];
	ld.shared.f64 	%fd294, [%r12+1152];
	fma.rn.f64 	%fd295, %fd293, %fd294, %fd292;
	ld.shared.f64 	%fd296, [%r9+80];
	ld.shared.f64 	%fd297, [%r12+1280];
	fma.rn.f64 	%fd298, %fd296, %fd297, %fd295;
	ld.shared.f64 	%fd299, [%r9+88];
	ld.shared.f64 	%fd300, [%r12+1408];
	fma.rn.f64 	%fd301, %fd299, %fd300, %fd298;
	ld.shared.f64 	%fd302, [%r9+96];
	ld.shared.f64 	%fd303, [%r12+1536];
	fma.rn.f64 	%fd304, %fd302, %fd303, %fd301;
	ld.shared.f64 	%fd305, [%r9+104];
	ld.shared.f64 	%fd306, [%r12+1664];
	fma.rn.f64 	%fd307, %fd305, %fd306, %fd304;
	ld.shared.f64 	%fd308, [%r9+112];
	ld.shared.f64 	%fd309, [%r12+1792];
	fma.rn.f64 	%fd310, %fd308, %fd309, %fd307;
	ld.shared.f64 	%fd311, [%r9+120];
	ld.shared.f64 	%fd312, [%r12+1920];
	fma.rn.f64 	%fd367, %fd311, %fd312, %fd310;
	bar.sync 	0;
	add.s32 	%r81, %r81, 2;
$L__BB4_7:
	and.b32  	%r68, %r5, 1;
	setp.eq.b32 	%p6, %r68, 1;
	not.pred 	%p7, %p6;
	@%p7 bra 	$L__BB4_9;
	shl.b32 	%r69, %r81, 4;
	add.s32 	%r70, %r69, %r6;
	cvt.s64.s32 	%rd56, %r70;
	mad.lo.s32 	%r71, %r8, %r81, %r2;
	cvt.s64.s32 	%rd57, %r71;
	add.s64 	%rd58, %rd56, %rd3;
	shl.b64 	%rd59, %rd58, 3;
	add.s64 	%rd60, %rd1, %rd59;
	ld.global.f64 	%fd313, [%rd60];
	st.shared.f64 	[%r10], %fd313;
	add.s64 	%rd61, %rd57, %rd4;
	shl.b64 	%rd62, %rd61, 3;
	add.s64 	%rd63, %rd2, %rd62;
	ld.global.f64 	%fd314, [%rd63];
	st.shared.f64 	[%r11], %fd314;
	bar.sync 	0;
	ld.shared.f64 	%fd315, [%r9];
	ld.shared.f64 	%fd316, [%r12];
	fma.rn.f64 	%fd317, %fd315, %fd316, %fd367;
	ld.shared.f64 	%fd318, [%r9+8];
	ld.shared.f64 	%fd319, [%r12+128];
	fma.rn.f64 	%fd320, %fd318, %fd319, %fd317;
	ld.shared.f64 	%fd321, [%r9+16];
	ld.shared.f64 	%fd322, [%r12+256];
	fma.rn.f64 	%fd323, %fd321, %fd322, %fd320;
	ld.shared.f64 	%fd324, [%r9+24];
	ld.shared.f64 	%fd325, [%r12+384];
	fma.rn.f64 	%fd326, %fd324, %fd325, %fd323;
	ld.shared.f64 	%fd327, [%r9+32];
	ld.shared.f64 	%fd328, [%r12+512];
	fma.rn.f64 	%fd329, %fd327, %fd328, %fd326;
	ld.shared.f64 	%fd330, [%r9+40];
	ld.shared.f64 	%fd331, [%r12+640];
	fma.rn.f64 	%fd332, %fd330, %fd331, %fd329;
	ld.shared.f64 	%fd333, [%r9+48];
	ld.shared.f64 	%fd334, [%r12+768];
	fma.rn.f64 	%fd335, %fd333, %fd334, %fd332;
	ld.shared.f64 	%fd336, [%r9+56];
	ld.shared.f64 	%fd337, [%r12+896];
	fma.rn.f64 	%fd338, %fd336, %fd337, %fd335;
	ld.shared.f64 	%fd339, [%r9+64];
	ld.shared.f64 	%fd340, [%r12+1024];
	fma.rn.f64 	%fd341, %fd339, %fd340, %fd338;
	ld.shared.f64 	%fd342, [%r9+72];
	ld.shared.f64 	%fd343, [%r12+1152];
	fma.rn.f64 	%fd344, %fd342, %fd343, %fd341;
	ld.shared.f64 	%fd345, [%r9+80];
	ld.shared.f64 	%fd346, [%r12+1280];
	fma.rn.f64 	%fd347, %fd345, %fd346, %fd344;
	ld.shared.f64 	%fd348, [%r9+88];
	ld.shared.f64 	%fd349, [%r12+1408];
	fma.rn.f64 	%fd350, %fd348, %fd349, %fd347;
	ld.shared.f64 	%fd351, [%r9+96];
	ld.shared.f64 	%fd352, [%r12+1536];
	fma.rn.f64 	%fd353, %fd351, %fd352, %fd350;
	ld.shared.f64 	%fd354, [%r9+104];
	ld.shared.f64 	%fd355, [%r12+1664];
	fma.rn.f64 	%fd356, %fd354, %fd355, %fd353;
	ld.shared.f64 	%fd357, [%r9+112];
	ld.shared.f64 	%fd358, [%r12+1792];
	fma.rn.f64 	%fd359, %fd357, %fd358, %fd356;
	ld.shared.f64 	%fd360, [%r9+120];
	ld.shared.f64 	%fd361, [%r12+1920];
	fma.rn.f64 	%fd367, %fd360, %fd361, %fd359;
	bar.sync 	0;
$L__BB4_9:
	mad.lo.s32 	%r72, %r1, %r43, %r2;
	cvt.s64.s32 	%rd64, %r72;
	cvta.to.global.u64 	%rd65, %rd7;
	mad.lo.s32 	%r73, %r43, %r3, %r4;
	cvt.s64.s32 	%rd66, %r73;
	add.s64 	%rd67, %rd64, %rd66;
	shl.b64 	%rd68, %rd67, 3;
	add.s64 	%rd69, %rd65, %rd68;
	st.global.f64 	[%rd69], %fd367;
	ret;

}


// ===== COMPILED SASS (sm_100) =====

	.target	sm_100

	.elftype	@"ET_EXEC"


//--------------------- .note.nv.tkinfo           --------------------------
	.section	.note.nv.tkinfo,"",@"SHT_NOTE"
	.sectionflags	@"SHF_NOTE_NV_TKINFO"
	.tkinfo
        /*0018*/ 	.word	0x00000002
        /*0030*/ 	.string	""
        /*0030*/ 	.string	"ptxas"
        /*0030*/ 	.string	"Cuda compilation tools, release 13.0, V13.0.88"
        /*0030*/ 	.string	"Build cuda_13.0.r13.0/compiler.36424714_0"
        /*0030*/ 	.string	"-arch sm_100 -m 64 "



//--------------------- .note.nv.cuinfo           --------------------------
	.section	.note.nv.cuinfo,"",@"SHT_NOTE"
	.sectionflags	@"SHF_NOTE_NV_CUINFO"
        /*0018*/ 	.short	0x0002
        /*001a*/ 	.short	0x0064
        /*001c*/ 	.short	0x0082
	.zero		2


//--------------------- .nv.info                  --------------------------
	.section	.nv.info,"",@"SHT_CUDA_INFO"
	.align	4


	//----- nvinfo : EIATTR_REGCOUNT
	.align		4
        /*0000*/ 	.byte	0x04, 0x2f
        /*0002*/ 	.short	(.L_1 - .L_0)
	.align		4
.L_0:
        /*0004*/ 	.word	index@(_Z15matmult_kernel1iiiPdS_S_)
        /*0008*/ 	.word	0x0000001c


	//----- nvinfo : EIATTR_FRAME_SIZE
	.align		4
.L_1:
        /*000c*/ 	.byte	0x04, 0x11
        /*000e*/ 	.short	(.L_3 - .L_2)
	.align		4
.L_2:
        /*0010*/ 	.word	index@(_Z15matmult_kernel1iiiPdS_S_)
        /*0014*/ 	.word	0x00000000


	//----- nvinfo : EIATTR_REGCOUNT
	.align		4
.L_3:
        /*0018*/ 	.byte	0x04, 0x2f
        /*001a*/ 	.short	(.L_5 - .L_4)
	.align		4
.L_4:
        /*001c*/ 	.word	index@(_Z15matmult_kernel2iiiPdS_S_)
        /*0020*/ 	.word	0x00000020


	//----- nvinfo : EIATTR_FRAME_SIZE
	.align		4
.L_5:
        /*0024*/ 	.byte	0x04, 0x11
        /*0026*/ 	.short	(.L_7 - .L_6)
	.align		4
.L_6:
        /*0028*/ 	.word	index@(_Z15matmult_kernel2iiiPdS_S_)
        /*002c*/ 	.word	0x00000000


	//----- nvinfo : EIATTR_REGCOUNT
	.align		4
.L_7:
        /*0030*/ 	.byte	0x04, 0x2f
        /*0032*/ 	.short	(.L_9 - .L_8)
	.align		4
.L_8:
        /*0034*/ 	.word	index@(_Z15matmult_kernel3iiiPdS_S_)
        /*0038*/ 	.word	0x00000020


	//----- nvinfo : EIATTR_FRAME_SIZE
	.align		4
.L_9:
        /*003c*/ 	.byte	0x04, 0x11
        /*003e*/ 	.short	(.L_11 - .L_10)
	.align		4
.L_10:
        /*0040*/ 	.word	index@(_Z15matmult_kernel3iiiPdS_S_)
        /*0044*/ 	.word	0x00000010


	//----- nvinfo : EIATTR_REGCOUNT
	.align		4
.L_11:
        /*0048*/ 	.byte	0x04, 0x2f
        /*004a*/ 	.short	(.L_13 - .L_12)
	.align		4
.L_12:
        /*004c*/ 	.word	index@(_Z15matmult_kernel4iiiPdS_S_i)
        /*0050*/ 	.word	0x00000060


	//----- nvinfo : EIATTR_FRAME_SIZE
	.align		4
.L_13:
        /*0054*/ 	.byte	0x04, 0x11
        /*0056*/ 	.short	(.L_15 - .L_14)
	.align		4
.L_14:
        /*0058*/ 	.word	index@(_Z15matmult_kernel4iiiPdS_S_i)
        /*005c*/ 	.word	0x00000000


	//----- nvinfo : EIATTR_REGCOUNT
	.align		4
.L_15:
        /*0060*/ 	.byte	0x04, 0x2f
        /*0062*/ 	.short	(.L_17 - .L_16)
	.align		4
.L_16:
        /*0064*/ 	.word	index@(_Z11gpu5_kernel6MatrixS_S_)
        /*0068*/ 	.word	0x00000020


	//----- nvinfo : EIATTR_FRAME_SIZE
	.align		4
.L_17:
        /*006c*/ 	.byte	0x04, 0x11
        /*006e*/ 	.short	(.L_19 - .L_18)
	.align		4
.L_18:
        /*0070*/ 	.word	index@(_Z11gpu5_kernel6MatrixS_S_)
        /*0074*/ 	.word	0x00000000


	//----- nvinfo : EIATTR_MIN_STACK_SIZE
	.align		4
.L_19:
        /*0078*/ 	.byte	0x04, 0x12
        /*007a*/ 	.short	(.L_21 - .L_20)
	.align		4
.L_20:
        /*007c*/ 	.word	index@(_Z11gpu5_kernel6MatrixS_S_)
        /*0080*/ 	.word	0x00000000


	//----- nvinfo : EIATTR_MIN_STACK_SIZE
	.align		4
.L_21:
        /*0084*/ 	.byte	0x04, 0x12
        /*0086*/ 	.short	(.L_23 - .L_22)
	.align		4
.L_22:
        /*0088*/ 	.word	index@(_Z15matmult_kernel4iiiPdS_S_i)
        /*008c*/ 	.word	0x00000000


	//----- nvinfo : EIATTR_MIN_STACK_SIZE
	.align		4
.L_23:
        /*0090*/ 	.byte	0x04, 0x12
        /*0092*/ 	.short	(.L_25 - .L_24)
	.align		4
.L_24:
        /*0094*/ 	.word	index@(_Z15matmult_kernel3iiiPdS_S_)
        /*0098*/ 	.word	0x00000010


	//----- nvinfo : EIATTR_MIN_STACK_SIZE
	.align		4
.L_25:
        /*009c*/ 	.byte	0x04, 0x12
        /*009e*/ 	.short	(.L_27 - .L_26)
	.align		4
.L_26:
        /*00a0*/ 	.word	index@(_Z15matmult_kernel2iiiPdS_S_)
        /*00a4*/ 	.word	0x00000000


	//----- nvinfo : EIATTR_MIN_STACK_SIZE
	.align		4
.L_27:
        /*00a8*/ 	.byte	0x04, 0x12
        /*00aa*/ 	.short	(.L_29 - .L_28)
	.align		4
.L_28:
        /*00ac*/ 	.word	index@(_Z15matmult_kernel1iiiPdS_S_)
        /*00b0*/ 	.word	0x00000000
.L_29:


//--------------------- .nv.compat                --------------------------
	.section	.nv.compat,"",@"SHT_CUDA_COMPAT_INFO"
	.align	4
        /*0000*/ 	.byte	0x02, 0x09, 0x00, 0x00, 0x02, 0x02, 0x01, 0x00, 0x02, 0x05, 0x05, 0x00, 0x03, 0x07, 0x01, 0x01
        /*0010*/ 	.byte	0x02, 0x03, 0x00, 0x00, 0x02, 0x06, 0x01, 0x00, 0x04, 0x0b, 0x08, 0x00, 0x01, 0x00, 0x00, 0x00
        /*0020*/ 	.byte	0x00, 0x00, 0x00, 0x00


//--------------------- .nv.info._Z11gpu5_kernel6MatrixS_S_ --------------------------
	.section	.nv.info._Z11gpu5_kernel6MatrixS_S_,"",@"SHT_CUDA_INFO"
	.sectionflags	@""
	.align	4


	//----- nvinfo : EIATTR_CUDA_API_VERSION
	.align		4
        /*0000*/ 	.byte	0x04, 0x37
        /*0002*/ 	.short	(.L_31 - .L_30)
.L_30:
        /*0004*/ 	.word	0x00000082


	//----- nvinfo : EIATTR_KPARAM_INFO
	.align		4
.L_31:
        /*0008*/ 	.byte	0x04, 0x17
        /*000a*/ 	.short	(.L_33 - .L_32)
.L_32:
        /*000c*/ 	.word	0x00000000
        /*0010*/ 	.short	0x0002
        /*0012*/ 	.short	0x0030
        /*0014*/ 	.byte	0x00, 0xf0, 0x61, 0x00


	//----- nvinfo : EIATTR_KPARAM_INFO
	.align		4
.L_33:
        /*0018*/ 	.byte	0x04, 0x17
        /*001a*/ 	.short	(.L_35 - .L_34)
.L_34:
        /*001c*/ 	.word	0x00000000
        /*0020*/ 	.short	0x0001
        /*0022*/ 	.short	0x0018
        /*0024*/ 	.byte	0x00, 0xf0, 0x61, 0x00


	//----- nvinfo : EIATTR_KPARAM_INFO
	.align		4
.L_35:
        /*0028*/ 	.byte	0x04, 0x17
        /*002a*/ 	.short	(.L_37 - .L_36)
.L_36:
        /*002c*/ 	.word	0x00000000
        /*0030*/ 	.short	0x0000
        /*0032*/ 	.short	0x0000
        /*0034*/ 	.byte	0x00, 0xf0, 0x61, 0x00


	//----- nvinfo : EIATTR_SPARSE_MMA_MASK
	.align		4
.L_37:
        /*0038*/ 	.byte	0x03, 0x50
        /*003a*/ 	.short	0x0000


	//----- nvinfo : EIATTR_MAXREG_COUNT
	.align		4
        /*003c*/ 	.byte	0x03, 0x1b
        /*003e*/ 	.short	0x00ff


	//----- nvinfo : EIATTR_NUM_BARRIERS
	.align		4
        /*0040*/ 	.byte	0x02, 0x4c
        /*0042*/ 	.byte	0x01
	.zero		1


	//----- nvinfo : EIATTR_MERCURY_ISA_VERSION
	.align		4
        /*0044*/ 	.byte	0x03, 0x5f
        /*0046*/ 	.short	0x0101


	//----- nvinfo : EIATTR_VRC_CTA_INIT_COUNT
	.align		4
        /*0048*/ 	.byte	0x02, 0x4a
	.zero		1
	.zero		1


	//----- nvinfo : EIATTR_EXIT_INSTR_OFFSETS
	.align		4
        /*004c*/ 	.byte	0x04, 0x1c
        /*004e*/ 	.short	(.L_39 - .L_38)


	//   ....[0]....
.L_38:
        /*0050*/ 	.word	0x00001e00


	//----- nvinfo : EIATTR_CBANK_PARAM_SIZE
	.align		4
.L_39:
        /*0054*/ 	.byte	0x03, 0x19
        /*0056*/ 	.short	0x0048


	//----- nvinfo : EIATTR_PARAM_CBANK
	.align		4
        /*0058*/ 	.byte	0x04, 0x0a
        /*005a*/ 	.short	(.L_41 - .L_40)
	.align		4
.L_40:
        /*005c*/ 	.word	index@(.nv.constant0._Z11gpu5_kernel6MatrixS_S_)
        /*0060*/ 	.short	0x0380
        /*0062*/ 	.short	0x0048


	//----- nvinfo : EIATTR_SW_WAR
	.align		4
.L_41:
        /*0064*/ 	.byte	0x04, 0x36
        /*0066*/ 	.short	(.L_43 - .L_42)
.L_42:
        /*0068*/ 	.word	0x00000008
.L_43:


//--------------------- .nv.info._Z15matmult_kernel4iiiPdS_S_i --------------------------
	.section	.nv.info._Z15matmult_kernel4iiiPdS_S_i,"",@"SHT_CUDA_INFO"
	.sectionflags	@""
	.align	4


	//----- nvinfo : EIATTR_CUDA_API_VERSION
	.align		4
        /*0000*/ 	.byte	0x04, 0x37
        /*0002*/ 	.short	(.L_45 - .L_44)
.L_44:
        /*0004*/ 	.word	0x00000082


	//----- nvinfo : EIATTR_KPARAM_INFO
	.align		4
.L_45:
        /*0008*/ 	.byte	0x04, 0x17
        /*000a*/ 	.short	(.L_47 - .L_46)
.L_46:
        /*000c*/ 	.word	0x00000000
        /*0010*/ 	.short	0x0006
        /*0012*/ 	.short	0x0028
        /*0014*/ 	.byte	0x00, 0xf0, 0x11, 0x00


	//----- nvinfo : EIATTR_KPARAM_INFO
	.align		4
.L_47:
        /*0018*/ 	.byte	0x04, 0x17
        /*001a*/ 	.short	(.L_49 - .L_48)
.L_48:
        /*001c*/ 	.word	0x00000000
        /*0020*/ 	.short	0x0005
        /*0022*/ 	.short	0x0020
        /*0024*/ 	.byte	0x00, 0xf5, 0x21, 0x00


	//----- nvinfo : EIATTR_KPARAM_INFO
	.align		4
.L_49:
        /*0028*/ 	.byte	0x04, 0x17
        /*002a*/ 	.short	(.L_51 - .L_50)
.L_50:
        /*002c*/ 	.word	0x00000000
        /*0030*/ 	.short	0x0004
        /*0032*/ 	.short	0x0018
        /*0034*/ 	.byte	0x00, 0xf5, 0x21, 0x00


	//----- nvinfo : EIATTR_KPARAM_INFO
	.align		4
.L_51:
        /*0038*/ 	.byte	0x04, 0x17
        /*003a*/ 	.short	(.L_53 - .L_52)
.L_52:
        /*003c*/ 	.word	0x00000000
        /*0040*/ 	.short	0x0003
        /*0042*/ 	.short	0x0010
        /*0044*/ 	.byte	0x00, 0xf5, 0x21, 0x00


	//----- nvinfo : EIATTR_KPARAM_INFO
	.align		4
.L_53:
        /*0048*/ 	.byte	0x04, 0x17
        /*004a*/ 	.short	(.L_55 - .L_54)
.L_54:
        /*004c*/ 	.word	0x00000000
        /*0050*/ 	.short	0x0002
        /*0052*/ 	.short	0x0008
        /*0054*/ 	.byte	0x00, 0xf0, 0x11, 0x00


	//----- nvinfo : EIATTR_KPARAM_INFO
	.align		4
.L_55:
        /*0058*/ 	.byte	0x04, 0x17
        /*005a*/ 	.short	(.L_57 - .L_56)
.L_56:
        /*005c*/ 	.word	0x00000000
        /*0060*/ 	.short	0x0001
        /*0062*/ 	.short	0x0004
        /*0064*/ 	.byte	0x00, 0xf0, 0x11, 0x00


	//----- nvinfo : EIATTR_KPARAM_INFO
	.align		4
.L_57:
        /*0068*/ 	.byte	0x04, 0x17
        /*006a*/ 	.short	(.L_59 - .L_58)
.L_58:
        /*006c*/ 	.word	0x00000000
        /*0070*/ 	.short	0x0000
        /*0072*/ 	.short	0x0000
        /*0074*/ 	.byte	0x00, 0xf0, 0x11, 0x00


	//----- nvinfo : EIATTR_SPARSE_MMA_MASK
	.align		4
.L_59:
        /*0078*/ 	.byte	0x03, 0x50
        /*007a*/ 	.short	0x0000


	//----- nvinfo : EIATTR_MAXREG_COUNT
	.align		4
        /*007c*/ 	.byte	0x03, 0x1b
        /*007e*/ 	.short	0x00ff


	//----- nvinfo : EIATTR_MERCURY_ISA_VERSION
	.align		4
        /*0080*/ 	.byte	0x03, 0x5f
        /*0082*/ 	.short	0x0101


	//----- nvinfo : EIATTR_VRC_CTA_INIT_COUNT
	.align		4
        /*0084*/ 	.byte	0x02, 0x4a
	.zero		1
	.zero		1


	//----- nvinfo : EIATTR_EXIT_INSTR_OFFSETS
	.align		4
        /*0088*/ 	.byte	0x04, 0x1c
        /*008a*/ 	.short	(.L_61 - .L_60)


	//   ....[0]....
.L_60:
        /*008c*/ 	.word	0x000000e0


	//   ....[1]....
        /*0090*/ 	.word	0x000018e0


	//   ....[2]....
        /*0094*/ 	.word	0x00001900


	//----- nvinfo : EIATTR_CBANK_PARAM_SIZE
	.align		4
.L_61:
        /*0098*/ 	.byte	0x03, 0x19
        /*009a*/ 	.short	0x002c


	//----- nvinfo : EIATTR_PARAM_CBANK
	.align		4
        /*009c*/ 	.byte	0x04, 0x0a
        /*009e*/ 	.short	(.L_63 - .L_62)
	.align		4
.L_62:
        /*00a0*/ 	.word	index@(.nv.constant0._Z15matmult_kernel4iiiPdS_S_i)
        /*00a4*/ 	.short	0x0380
        /*00a6*/ 	.short	0x002c


	//----- nvinfo : EIATTR_SW_WAR
	.align		4
.L_63:
        /*00a8*/ 	.byte	0x04, 0x36
        /*00aa*/ 	.short	(.L_65 - .L_64)
.L_64:
        /*00ac*/ 	.word	0x00000008
.L_65:


//--------------------- .nv.info._Z15matmult_kernel3iiiPdS_S_ --------------------------
	.section	.nv.info._Z15matmult_kernel3iiiPdS_S_,"",@"SHT_CUDA_INFO"
	.sectionflags	@""
	.align	4


	//----- nvinfo : EIATTR_CUDA_API_VERSION
	.align		4
        /*0000*/ 	.byte	0x04, 0x37
        /*0002*/ 	.short	(.L_67 - .L_66)
.L_66:
        /*0004*/ 	.word	0x00000082


	//----- nvinfo : EIATTR_KPARAM_INFO
	.align		4
.L_67:
        /*0008*/ 	.byte	0x04, 0x17
        /*000a*/ 	.short	(.L_69 - .L_68)
.L_68:
        /*000c*/ 	.word	0x00000000
        /*0010*/ 	.short	0x0005
        /*0012*/ 	.short	0x0020
        /*0014*/ 	.byte	0x00, 0xf5, 0x21, 0x00


	//----- nvinfo : EIATTR_KPARAM_INFO
	.align		4
.L_69:
        /*0018*/ 	.byte	0x04, 0x17
        /*001a*/ 	.short	(.L_71 - .L_70)
.L_70:
        /*001c*/ 	.word	0x00000000
        /*0020*/ 	.short	0x0004
        /*0022*/ 	.short	0x0018
        /*0024*/ 	.byte	0x00, 0xf5, 0x21, 0x00


	//----- nvinfo : EIATTR_KPARAM_INFO
	.align		4
.L_71:
        /*0028*/ 	.byte	0x04, 0x17
        /*002a*/ 	.short	(.L_73 - .L_72)
.L_72:
        /*002c*/ 	.word	0x00000000
        /*0030*/ 	.short	0x0003
        /*0032*/ 	.short	0x0010
        /*0034*/ 	.byte	0x00, 0xf5, 0x21, 0x00


	//----- nvinfo : EIATTR_KPARAM_INFO
	.align		4
.L_73:
        /*0038*/ 	.byte	0x04, 0x17
        /*003a*/ 	.short	(.L_75 - .L_74)
.L_74:
        /*003c*/ 	.word	0x00000000
        /*0040*/ 	.short	0x0002
        /*0042*/ 	.short	0x0008
        /*0044*/ 	.byte	0x00, 0xf0, 0x11, 0x00


	//----- nvinfo : EIATTR_KPARAM_INFO
	.align		4
.L_75:
        /*0048*/ 	.byte	0x04, 0x17
        /*004a*/ 	.short	(.L_77 - .L_76)
.L_76:
        /*004c*/ 	.word	0x00000000
        /*0050*/ 	.short	0x0001
        /*0052*/ 	.short	0x0004
        /*0054*/ 	.byte	0x00, 0xf0, 0x11, 0x00


	//----- nvinfo : EIATTR_KPARAM_INFO
	.align		4
.L_77:
        /*0058*/ 	.byte	0x04, 0x17
        /*005a*/ 	.short	(.L_79 - .L_78)
.L_78:
        /*005c*/ 	.word	0x00000000
        /*0060*/ 	.short	0x0000
        /*0062*/ 	.short	0x0000
        /*0064*/ 	.byte	0x00, 0xf0, 0x11, 0x00


	//----- nvinfo : EIATTR_SPARSE_MMA_MASK
	.align		4
.L_79:
        /*0068*/ 	.byte	0x03, 0x50
        /*006a*/ 	.short	0x0000


	//----- nvinfo : EIATTR_MAXREG_COUNT
	.align		4
        /*006c*/ 	.byte	0x03, 0x1b
        /*006e*/ 	.short	0x00ff


	//----- nvinfo : EIATTR_MERCURY_ISA_VERSION
	.align		4
        /*0070*/ 	.byte	0x03, 0x5f
        /*0072*/ 	.short	0x0101


	//----- nvinfo : EIATTR_VRC_CTA_INIT_COUNT
	.align		4
        /*0074*/ 	.byte	0x02, 0x4a
	.zero		1
	.zero		1


	//----- nvinfo : EIATTR_EXIT_INSTR_OFFSETS
	.align		4
        /*0078*/ 	.byte	0x04, 0x1c
        /*007a*/ 	.short	(.L_81 - .L_80)


	//   ....[0]....
.L_80:
        /*007c*/ 	.word	0x000000e0


	//   ....[1]....
        /*0080*/ 	.word	0x00000a50


	//   ....[2]....
        /*0084*/ 	.word	0x00001110


	//   ....[3]....
        /*0088*/ 	.word	0x000011f0


	//----- nvinfo : EIATTR_CRS_STACK_SIZE
	.align		4
.L_81:
        /*008c*/ 	.byte	0x04, 0x1e
        /*008e*/ 	.short	(.L_83 - .L_82)
.L_82:
        /*0090*/ 	.word	0x00000000


	//----- nvinfo : EIATTR_CBANK_PARAM_SIZE
	.align		4
.L_83:
        /*0094*/ 	.byte	0x03, 0x19
        /*0096*/ 	.short	0x0028


	//----- nvinfo : EIATTR_PARAM_CBANK
	.align		4
        /*0098*/ 	.byte	0x04, 0x0a
        /*009a*/ 	.short	(.L_85 - .L_84)
	.align		4
.L_84:
        /*009c*/ 	.word	index@(.nv.constant0._Z15matmult_kernel3iiiPdS_S_)
        /*00a0*/ 	.short	0x0380
        /*00a2*/ 	.short	0x0028


	//----- nvinfo : EIATTR_SW_WAR
	.align		4
.L_85:
        /*00a4*/ 	.byte	0x04, 0x36
        /*00a6*/ 	.short	(.L_87 - .L_86)
.L_86:
        /*00a8*/ 	.word	0x00000008
.L_87:


//--------------------- .nv.info._Z15matmult_kernel2iiiPdS_S_ --------------------------
	.section	.nv.info._Z15matmult_kernel2iiiPdS_S_,"",@"SHT_CUDA_INFO"
	.sectionflags	@""
	.align	4


	//----- nvinfo : EIATTR_CUDA_API_VERSION
	.align		4
        /*0000*/ 	.byte	0x04, 0x37
        /*0002*/ 	.short	(.L_89 - .L_88)
.L_88:
        /*0004*/ 	.word	0x00000082


	//----- nvinfo : EIATTR_KPARAM_INFO
	.align		4
.L_89:
        /*0008*/ 	.byte	0x04, 0x17
        /*000a*/ 	.short	(.L_91 - .L_90)
.L_90:
        /*000c*/ 	.word	0x00000000
        /*0010*/ 	.short	0x0005
        /*0012*/ 	.short	0x0020
        /*0014*/ 	.byte	0x00, 0xf5, 0x21, 0x00


	//----- nvinfo : EIATTR_KPARAM_INFO
	.align		4
.L_91:
        /*0018*/ 	.byte	0x04, 0x17
        /*001a*/ 	.short	(.L_93 - .L_92)
.L_92:
        /*001c*/ 	.word	0x00000000
        /*0020*/ 	.short	0x0004
        /*0022*/ 	.short	0x0018
        /*0024*/ 	.byte	0x00, 0xf5, 0x21, 0x00


	//----- nvinfo : EIATTR_KPARAM_INFO
	.align		4
.L_93:
        /*0028*/ 	.byte	0x04, 0x17
        /*002a*/ 	.short	(.L_95 - .L_94)
.L_94:
        /*002c*/ 	.word	0x00000000
        /*0030*/ 	.short	0x0003
        /*0032*/ 	.short	0x0010
        /*0034*/ 	.byte	0x00, 0xf5, 0x21, 0x00


	//----- nvinfo : EIATTR_KPARAM_INFO
	.align		4
.L_95:
        /*0038*/ 	.byte	0x04, 0x17
        /*003a*/ 	.short	(.L_97 - .L_96)
.L_96:
        /*003c*/ 	.word	0x00000000
        /*0040*/ 	.short	0x0002
        /*0042*/ 	.short	0x0008
        /*0044*/ 	.byte	0x00, 0xf0, 0x11, 0x00


	//----- nvinfo : EIATTR_KPARAM_INFO
	.align		4
.L_97:
        /*0048*/ 	.byte	0x04, 0x17
        /*004a*/ 	.short	(.L_99 - .L_98)
.L_98:
        /*004c*/ 	.word	0x00000000
        /*0050*/ 	.short	0x0001
        /*0052*/ 	.short	0x0004
        /*0054*/ 	.byte	0x00, 0xf0, 0x11, 0x00


	//----- nvinfo : EIATTR_KPARAM_INFO
	.align		4
.L_99:
        /*0058*/ 	.byte	0x04, 0x17
        /*005a*/ 	.short	(.L_101 - .L_100)
.L_100:
        /*005c*/ 	.word	0x00000000
        /*0060*/ 	.short	0x0000
        /*0062*/ 	.short	0x0000
        /*0064*/ 	.byte	0x00, 0xf0, 0x11, 0x00


	//----- nvinfo : EIATTR_SPARSE_MMA_MASK
	.align		4
.L_101:
        /*0068*/ 	.byte	0x03, 0x50
        /*006a*/ 	.short	0x0000


	//----- nvinfo : EIATTR_MAXREG_COUNT
	.align		4
        /*006c*/ 	.byte	0x03, 0x1b
        /*006e*/ 	.short	0x00ff


	//----- nvinfo : EIATTR_MERCURY_ISA_VERSION
	.align		4
        /*0070*/ 	.byte	0x03, 0x5f
        /*0072*/ 	.short	0x0101


	//----- nvinfo : EIATTR_VRC_CTA_INIT_COUNT
	.align		4
        /*0074*/ 	.byte	0x02, 0x4a
	.zero		1
	.zero		1


	//----- nvinfo : EIATTR_EXIT_INSTR_OFFSETS
	.align		4
        /*0078*/ 	.byte	0x04, 0x1c
        /*007a*/ 	.short	(.L_103 - .L_102)


	//   ....[0]....
.L_102:
        /*007c*/ 	.word	0x000000c0


	//   ....[1]....
        /*0080*/ 	.word	0x000008b0


	//----- nvinfo : EIATTR_CBANK_PARAM_SIZE
	.align		4
.L_103:
        /*0084*/ 	.byte	0x03, 0x19
        /*0086*/ 	.short	0x0028


	//----- nvinfo : EIATTR_PARAM_CBANK
	.align		4
        /*0088*/ 	.byte	0x04, 0x0a
        /*008a*/ 	.short	(.L_105 - .L_104)
	.align		4
.L_104:
        /*008c*/ 	.word	index@(.nv.constant0._Z15matmult_kernel2iiiPdS_S_)
        /*0090*/ 	.short	0x0380
        /*0092*/ 	.short	0x0028


	//----- nvinfo : EIATTR_SW_WAR
	.align		4
.L_105:
        /*0094*/ 	.byte	0x04, 0x36
        /*0096*/ 	.short	(.L_107 - .L_106)
.L_106:
        /*0098*/ 	.word	0x00000008
.L_107:


//--------------------- .nv.info._Z15matmult_kernel1iiiPdS_S_ --------------------------
	.section	.nv.info._Z15matmult_kernel1iiiPdS_S_,"",@"SHT_CUDA_INFO"
	.sectionflags	@""
	.align	4


	//----- nvinfo : EIATTR_CUDA_API_VERSION
	.align		4
        /*0000*/ 	.byte	0x04, 0x37
        /*0002*/ 	.short	(.L_109 - .L_108)
.L_108:
        /*0004*/ 	.word	0x00000082


	//----- nvinfo : EIATTR_KPARAM_INFO
	.align		4
.L_109:
        /*0008*/ 	.byte	0x04, 0x17
        /*000a*/ 	.short	(.L_111 - .L_110)
.L_110:
        /*000c*/ 	.word	0x00000000
        /*0010*/ 	.short	0x0005
        /*0012*/ 	.short	0x0020
        /*0014*/ 	.byte	0x00, 0xf5, 0x21, 0x00


	//----- nvinfo : EIATTR_KPARAM_INFO
	.align		4
.L_111:
        /*0018*/ 	.byte	0x04, 0x17
        /*001a*/ 	.short	(.L_113 - .L_112)
.L_112:
        /*001c*/ 	.word	0x00000000
        /*0020*/ 	.short	0x0004
        /*0022*/ 	.short	0x0018
        /*0024*/ 	.byte	0x00, 0xf5, 0x21, 0x00


	//----- nvinfo : EIATTR_KPARAM_INFO
	.align		4
.L_113:
        /*0028*/ 	.byte	0x04, 0x17
        /*002a*/ 	.short	(.L_115 - .L_114)
.L_114:
        /*002c*/ 	.word	0x00000000
        /*0030*/ 	.short	0x0003
        /*0032*/ 	.short	0x0010
        /*0034*/ 	.byte	0x00, 0xf5, 0x21, 0x00


	//----- nvinfo : EIATTR_KPARAM_INFO
	.align		4
.L_115:
        /*0038*/ 	.byte	0x04, 0x17
        /*003a*/ 	.short	(.L_117 - .L_116)
.L_116:
        /*003c*/ 	.word	0x00000000
        /*0040*/ 	.short	0x0002
        /*0042*/ 	.short	0x0008
        /*0044*/ 	.byte	0x00, 0xf0, 0x11, 0x00


	//----- nvinfo : EIATTR_KPARAM_INFO
	.align		4
.L_117:
        /*0048*/ 	.byte	0x04, 0x17
        /*004a*/ 	.short	(.L_119 - .L_118)
.L_118:
        /*004c*/ 	.word	0x00000000
        /*0050*/ 	.short	0x0001
        /*0052*/ 	.short	0x0004
        /*0054*/ 	.byte	0x00, 0xf0, 0x11, 0x00


	//----- nvinfo : EIATTR_KPARAM_INFO
	.align		4
.L_119:
        /*0058*/ 	.byte	0x04, 0x17
        /*005a*/ 	.short	(.L_121 - .L_120)
.L_120:
        /*005c*/ 	.word	0x00000000
        /*0060*/ 	.short	0x0000
        /*0062*/ 	.short	0x0000
        /*0064*/ 	.byte	0x00, 0xf0, 0x11, 0x00


	//----- nvinfo : EIATTR_SPARSE_MMA_MASK
	.align		4
.L_121:
        /*0068*/ 	.byte	0x03, 0x50
        /*006a*/ 	.short	0x0000


	//----- nvinfo : EIATTR_MAXREG_COUNT
	.align		4
        /*006c*/ 	.byte	0x03, 0x1b
        /*006e*/ 	.short	0x00ff


	//----- nvinfo : EIATTR_MERCURY_ISA_VERSION
	.align		4
        /*0070*/ 	.byte	0x03, 0x5f
        /*0072*/ 	.short	0x0101


	//----- nvinfo : EIATTR_VRC_CTA_INIT_COUNT
	.align		4
        /*0074*/ 	.byte	0x02, 0x4a
	.zero		1
	.zero		1


	//----- nvinfo : EIATTR_EXIT_INSTR_OFFSETS
	.align		4
        /*0078*/ 	.byte	0x04, 0x1c
        /*007a*/ 	.short	(.L_123 - .L_122)


	//   ....[0]....
.L_122:
        /*007c*/ 	.word	0x000004d0


	//   ....[1]....
        /*0080*/ 	.word	0x00000fb0


	//----- nvinfo : EIATTR_CBANK_PARAM_SIZE
	.align		4
.L_123:
        /*0084*/ 	.byte	0x03, 0x19
        /*0086*/ 	.short	0x0028


	//----- nvinfo : EIATTR_PARAM_CBANK
	.align		4
        /*0088*/ 	.byte	0x04, 0x0a
        /*008a*/ 	.short	(.L_125 - .L_124)
	.align		4
.L_124:
        /*008c*/ 	.word	index@(.nv.constant0._Z15matmult_kernel1iiiPdS_S_)
        /*0090*/ 	.short	0x0380
        /*0092*/ 	.short	0x0028


	//----- nvinfo : EIATTR_SW_WAR
	.align		4
.L_125:
        /*0094*/ 	.byte	0x04, 0x36
        /*0096*/ 	.short	(.L_127 - .L_126)
.L_126:
        /*0098*/ 	.word	0x00000008
.L_127:


//--------------------- .nv.callgraph             --------------------------
	.section	.nv.callgraph,"",@"SHT_CUDA_CALLGRAPH"
	.align	4
	.sectionentsize	8
	.align		4
        /*0000*/ 	.word	0x00000000
	.align		4
        /*0004*/ 	.word	0xffffffff
	.align		4
        /*0008*/ 	.word	0x00000000
	.align		4
        /*000c*/ 	.word	0xfffffffe
	.align		4
        /*0010*/ 	.word	0x00000000
	.align		4
        /*0014*/ 	.word	0xfffffffd
	.align		4
        /*0018*/ 	.word	0x00000000
	.align		4
        /*001c*/ 	.word	0xfffffffc


//--------------------- .text._Z11gpu5_kernel6MatrixS_S_ --------------------------
	.section	.text._Z11gpu5_kernel6MatrixS_S_,"ax",@progbits
	.align	128
        .global         _Z11gpu5_kernel6MatrixS_S_
        .type           _Z11gpu5_kernel6MatrixS_S_,@function
        .size           _Z11gpu5_kernel6MatrixS_S_,(.L_x_55 - _Z11gpu5_kernel6MatrixS_S_)
        .other          _Z11gpu5_kernel6MatrixS_S_,@"STO_CUDA_ENTRY STV_DEFAULT"
_Z11gpu5_kernel6MatrixS_S_:
.text._Z11gpu5_kernel6MatrixS_S_:
[----:B------:R-:W-:Y:S01]  /*0000*/  LDC R1, c[0x0][0x37c] ;  /* 0x0000df00ff017b82 */ /* 0x000fe20000000800 */
[----:B------:R-:W0:Y:S01]  /*0010*/  S2R R17, SR_CTAID.X ;  /* 0x0000000000117919 */ /* 0x000e220000002500 */
[----:B------:R-:W1:Y:S06]  /*0020*/  LDCU UR6, c[0x0][0x380] ;  /* 0x00007000ff0677ac */ /* 0x000e6c0008000800 */
[----:B------:R-:W2:Y:S01]  /*0030*/  S2UR UR4, SR_CTAID.Y ;  /* 0x00000000000479c3 */ /* 0x000ea20000002600 */
[----:B------:R-:W-:Y:S01]  /*0040*/  CS2R R24, SRZ ;  /* 0x0000000000187805 */ /* 0x000fe2000001ff00 */
[----:B------:R-:W3:Y:S01]  /*0050*/  S2R R9, SR_TID.Y ;  /* 0x0000000000097919 */ /* 0x000ee20000002200 */
[----:B------:R-:W4:Y:S01]  /*0060*/  LDCU.64 UR12, c[0x0][0x358] ;  /* 0x00006b00ff0c77ac */ /* 0x000f220008000a00 */
[----:B------:R-:W3:Y:S01]  /*0070*/  S2R R6, SR_TID.X ;  /* 0x0000000000067919 */ /* 0x000ee20000002100 */
[----:B-1----:R-:W-:-:S02]  /*0080*/  UISETP.GE.AND UP0, UPT, UR6, 0x10, UPT ;  /* 0x000000100600788c */ /* 0x002fc4000bf06270 */
[----:B------:R-:W-:-:S04]  /*0090*/  USHF.R.S32.HI UR5, URZ, 0x1f, UR6 ;  /* 0x0000001fff057899 */ /* 0x000fc80008011406 */
[----:B------:R-:W-:Y:S02]  /*00a0*/  ULEA.HI UR5, UR5, UR6, URZ, 0x4 ;  /* 0x0000000605057291 */ /* 0x000fe4000f8f20ff */
[----:B--2---:R-:W-:Y:S01]  /*00b0*/  USHF.L.U32 UR4, UR4, 0x4, URZ ;  /* 0x0000000404047899 */ /* 0x004fe200080006ff */
[----:B0-----:R-:W-:Y:S01]  /*00c0*/  IMAD.SHL.U32 R17, R17, 0x10, RZ ;  /* 0x0000001011117824 */ /* 0x001fe200078e00ff */
[----:B----4-:R-:W-:Y:S10]  /*00d0*/  BRA.U !UP0, `(.L_x_0) ;  /* 0x0000001d08187547 */ /* 0x010ff4000b800000 */
[----:B------:R-:W0:Y:S01]  /*00e0*/  S2UR UR8, SR_CgaCtaId ;  /* 0x00000000000879c3 */ /* 0x000e220000008800 */
[----:B------:R-:W3:Y:S01]  /*00f0*/  LDCU UR11, c[0x0][0x388] ;  /* 0x00007100ff0b77ac */ /* 0x000ee20008000800 */
[----:B------:R-:W-:Y:S01]  /*0100*/  IMAD.MOV.U32 R18, RZ, RZ, RZ ;  /* 0x000000ffff127224 */ /* 0x000fe200078e00ff */
[----:B------:R-:W-:Y:S01]  /*0110*/  CS2R R24, SRZ ;  /* 0x0000000000187805 */ /* 0x000fe2000001ff00 */
[----:B------:R-:W-:Y:S01]  /*0120*/  USHF.R.S32.HI UR5, URZ, 0x4, UR5 ;  /* 0x00000004ff057899 */ /* 0x000fe20008011405 */
[----:B------:R-:W-:-:S03]  /*0130*/  UMOV UR7, 0x400 ;  /* 0x0000040000077882 */ /* 0x000fc60000000000 */
[----:B------:R-:W1:Y:S01]  /*0140*/  LDC R12, c[0x0][0x3a0] ;  /* 0x0000e800ff0c7b82 */ /* 0x000e620000000800 */
[----:B------:R-:W-:-:S04]  /*0150*/  UIADD3 UR10, UPT, UPT, UR5, -0x1, URZ ;  /* 0xffffffff050a7890 */ /* 0x000fc8000fffe0ff */
[----:B------:R-:W-:Y:S01]  /*0160*/  UISETP.GE.U32.AND UP0, UPT, UR10, 0x3, UPT ;  /* 0x000000030a00788c */ /* 0x000fe2000bf06070 */
[----:B---3--:R-:W-:Y:S01]  /*0170*/  IMAD R16, R9, UR11, R6 ;  /* 0x0000000b09107c24 */ /* 0x008fe2000f8e0206 */
[----:B------:R-:W-:Y:S02]  /*0180*/  UIMAD UR6, UR4, UR11, URZ ;  /* 0x0000000b040672a4 */ /* 0x000fe4000f8e02ff */
[----:B0-----:R-:W-:Y:S02]  /*0190*/  ULEA UR9, UR8, UR7, 0x18 ;  /* 0x0000000708097291 */ /* 0x001fe4000f8ec0ff */
[----:B------:R-:W-:Y:S01]  /*01a0*/  SHF.R.S32.HI R2, RZ, 0x1f, R16 ;  /* 0x0000001fff027819 */ /* 0x000fe20000011410 */
[----:B------:R-:W-:-:S04]  /*01b0*/  UIADD3 UR7, UPT, UPT, UR7, 0x800, URZ ;  /* 0x0000080007077890 */ /* 0x000fc8000fffe0ff */
[----:B------:R-:W-:Y:S01]  /*01c0*/  ULEA UR7, UR8, UR7, 0x18 ;  /* 0x0000000708077291 */ /* 0x000fe2000f8ec0ff */
[C---:B------:R-:W-:Y:S01]  /*01d0*/  LEA R7, R9.reuse, UR9, 0x7 ;  /* 0x0000000909077c11 */ /* 0x040fe2000f8e38ff */
[----:B-1----:R-:W-:Y:S02]  /*01e0*/  IMAD R5, R9, R12, R6 ;  /* 0x0000000c09057224 */ /* 0x002fe400078e0206 */
[----:B------:R-:W-:Y:S02]  /*01f0*/  IMAD.SHL.U32 R22, R12, 0x10, RZ ;  /* 0x000000100c167824 */ /* 0x000fe400078e00ff */
[C---:B------:R-:W-:Y:S01]  /*0200*/  LEA R0, R6.reuse, UR7, 0x3 ;  /* 0x0000000706007c11 */ /* 0x040fe2000f8e18ff */
[----:B------:R-:W-:Y:S01]  /*0210*/  IMAD R6, R6, 0x8, R7 ;  /* 0x0000000806067824 */ /* 0x000fe200078e0207 */
[----:B------:R-:W-:-:S03]  /*0220*/  SHF.R.S32.HI R3, RZ, 0x1f, R5 ;  /* 0x0000001fff037819 */ /* 0x000fc60000011405 */
[----:B------:R-:W-:Y:S01]  /*0230*/  IMAD R4, R9, 0x80, R0 ;  /* 0x0000008009047824 */ /* 0x000fe200078e0200 */
[----:B------:R-:W-:Y:S06]  /*0240*/  BRA.U !UP0, `(.L_x_1) ;  /* 0x0000000d08cc7547 */ /* 0x000fec000b800000 */
[----:B------:R-:W-:Y:S01]  /*0250*/  UIADD3 UR6, UPT, UPT, UR6, 0x20, URZ ;  /* 0x0000002006067890 */ /* 0x000fe2000fffe0ff */
[----:B------:R-:W-:Y:S01]  /*0260*/  IMAD.IADD R22, R17, 0x1, R22 ;  /* 0x0000000111167824 */ /* 0x000fe200078e0216 */
[----:B------:R-:W-:Y:S01]  /*0270*/  ULOP3.LUT UR5, UR5, 0x7fffffc, URZ, 0xc0, !UPT ;  /* 0x07fffffc05057892 */ /* 0x000fe2000f8ec0ff */
[C-C-:B------:R-:W-:Y:S01]  /*0280*/  IMAD R20, R12.reuse, 0x20, R17.reuse ;  /* 0x000000200c147824 */ /* 0x140fe200078e0211 */
[----:B------:R-:W-:Y:S01]  /*0290*/  CS2R R24, SRZ ;  /* 0x0000000000187805 */ /* 0x000fe2000001ff00 */
[--C-:B------:R-:W-:Y:S01]  /*02a0*/  IMAD R18, R12, 0x30, R17.reuse ;  /* 0x000000300c127824 */ /* 0x100fe200078e0211 */
[----:B------:R-:W0:Y:S01]  /*02b0*/  LDCU.64 UR10, c[0x0][0x3a8] ;  /* 0x00007500ff0a77ac */ /* 0x000e220008000a00 */
[----:B------:R-:W-:Y:S02]  /*02c0*/  IMAD.MOV.U32 R14, RZ, RZ, R17 ;  /* 0x000000ffff0e7224 */ /* 0x000fe400078e0011 */
[----:B------:R-:W-:Y:S01]  /*02d0*/  IMAD.U32 R13, RZ, RZ, UR6 ;  /* 0x00000006ff0d7e24 */ /* 0x000fe2000f8e00ff */
[----:B------:R-:W1:Y:S01]  /*02e0*/  LDCU.64 UR8, c[0x0][0x390] ;  /* 0x00007200ff0877ac */ /* 0x000e620008000a00 */
[----:B------:R-:W-:-:S12]  /*02f0*/  UIADD3 UR5, UPT, UPT, -UR5, URZ, URZ ;  /* 0x000000ff05057290 */ /* 0x000fd8000fffe1ff */
.L_x_2:
[----:B------:R-:W-:Y:S01]  /*0300*/  VIADD R9, R13, 0xffffffe0 ;  /* 0xffffffe00d097836 */ /* 0x000fe20000000000 */
[----:B------:R-:W-:-:S04]  /*0310*/  IADD3 R8, P0, PT, R5, R14, RZ ;  /* 0x0000000e05087210 */ /* 0x000fc80007f1e0ff */
[----:B------:R-:W-:Y:S02]  /*0320*/  IADD3 R15, P1, PT, R16, R9, RZ ;  /* 0x00000009100f7210 */ /* 0x000fe40007f3e0ff */
[----:B------:R-:W-:Y:S02]  /*0330*/  LEA.HI.X.SX32 R11, R14, R3, 0x1, P0 ;  /* 0x000000030e0b7211 */ /* 0x000fe400000f0eff */
[C---:B0-----:R-:W-:Y:S02]  /*0340*/  LEA R28, P0, R8.reuse, UR10, 0x3 ;  /* 0x0000000a081c7c11 */ /* 0x041fe4000f8018ff */
[----:B------:R-:W-:Y:S02]  /*0350*/  LEA.HI.X.SX32 R26, R9, R2, 0x1, P1 ;  /* 0x00000002091a7211 */ /* 0x000fe400008f0eff */
[----:B-1----:R-:W-:Y:S02]  /*0360*/  LEA R10, P1, R15, UR8, 0x3 ;  /* 0x000000080f0a7c11 */ /* 0x002fe4000f8218ff */
[----:B------:R-:W-:-:S02]  /*0370*/  LEA.HI.X R29, R8, UR11, R11, 0x3, P0 ;  /* 0x0000000b081d7c11 */ /* 0x000fc400080f1c0b */
[----:B------:R-:W-:-:S04]  /*0380*/  LEA.HI.X R11, R15, UR9, R26, 0x3, P1 ;  /* 0x000000090f0b7c11 */ /* 0x000fc800088f1c1a */
[----:B------:R-:W2:Y:S04]  /*0390*/  LDG.E.64 R28, desc[UR12][R28.64] ;  /* 0x0000000c1c1c7981 */ /* 0x000ea8000c1e1b00 */
[----:B------:R-:W3:Y:S04]  /*03a0*/  LDG.E.64 R10, desc[UR12][R10.64] ;  /* 0x0000000c0a0a7981 */ /* 0x000ee8000c1e1b00 */
[----:B---3--:R-:W-:Y:S04]  /*03b0*/  STS.64 [R6], R10 ;  /* 0x0000000a06007388 */ /* 0x008fe80000000a00 */
[----:B--2---:R-:W-:Y:S01]  /*03c0*/  STS.64 [R4], R28 ;  /* 0x0000001c04007388 */ /* 0x004fe20000000a00 */
[----:B------:R-:W-:Y:S06]  /*03d0*/  BAR.SYNC.DEFER_BLOCKING 0x0 ;  /* 0x0000000000007b1d */ /* 0x000fec0000010000 */
[----:B------:R-:W-:Y:S04]  /*03e0*/  LDS.64 R28, [R0] ;  /* 0x00000000001c7984 */ /* 0x000fe80000000a00 */
[----:B------:R-:W0:Y:S04]  /*03f0*/  LDS.128 R8, [R7] ;  /* 0x0000000007087984 */ /* 0x000e280000000c00 */
[----:B------:R-:W1:Y:S01]  /*0400*/  LDS.64 R26, [R0+0x80] ;  /* 0x00008000001a7984 */ /* 0x000e620000000a00 */
[----:B0-----:R-:W-:-:S03]  /*0410*/  DFMA R8, R8, R28, R24 ;  /* 0x0000001c0808722b */ /* 0x001fc60000000018 */
[----:B------:R-:W-:Y:S04]  /*0420*/  LDS.64 R24, [R0+0x100] ;  /* 0x0001000000187984 */ /* 0x000fe80000000a00 */
[----:B------:R-:W-:Y:S01]  /*0430*/  LDS.64 R28, [R0+0x180] ;  /* 0x00018000001c7984 */ /* 0x000fe20000000a00 */
[----:B-1----:R-:W-:-:S03]  /*0440*/  DFMA R26, R26, R10, R8 ;  /* 0x0000000a1a1a722b */ /* 0x002fc60000000008 */
[----:B------:R-:W0:Y:S05]  /*0450*/  LDS.128 R8, [R7+0x10] ;  /* 0x0000100007087984 */ /* 0x000e2a0000000c00 */
[----:B0-----:R-:W-:Y:S01]  /*0460*/  DFMA R8, R8, R24, R26 ;  /* 0x000000180808722b */ /* 0x001fe2000000001a */
[----:B------:R-:W-:Y:S04]  /*0470*/  LDS.64 R24, [R0+0x200] ;  /* 0x0002000000187984 */ /* 0x000fe80000000a00 */
[----:B------:R-:W-:Y:S03]  /*0480*/  LDS.64 R26, [R0+0x280] ;  /* 0x00028000001a7984 */ /* 0x000fe60000000a00 */
[----:B------:R-:W-:-:S02]  /*0490*/  DFMA R28, R28, R10, R8 ;  /* 0x0000000a1c1c722b */ /* 0x000fc40000000008 */
[----:B------:R-:W0:Y:S06]  /*04a0*/  LDS.128 R8, [R7+0x20] ;  /* 0x0000200007087984 */ /* 0x000e2c0000000c00 */
        /* <DEDUP_REMOVED lines=15> */
[----:B0-----:R-:W-:Y:S02]  /*05a0*/  DFMA R8, R8, R24, R26 ;  /* 0x000000180808722b */ /* 0x001fe4000000001a */
[----:B------:R-:W-:Y:S04]  /*05b0*/  LDS.64 R26, [R0+0x600] ;  /* 0x00060000001a7984 */ /* 0x000fe80000000a00 */
[----:B------:R-:W-:Y:S02]  /*05c0*/  LDS.64 R24, [R0+0x680] ;  /* 0x0006800000187984 */ /* 0x000fe40000000a00 */
[----:B------:R-:W-:-:S02]  /*05d0*/  DFMA R28, R28, R10, R8 ;  /* 0x0000000a1c1c722b */ /* 0x000fc40000000008 */
[----:B------:R-:W0:Y:S06]  /*05e0*/  LDS.128 R8, [R7+0x60] ;  /* 0x0000600007087984 */ /* 0x000e2c0000000c00 */
[----:B0-----:R-:W-:Y:S01]  /*05f0*/  DFMA R8, R8, R26, R28 ;  /* 0x0000001a0808722b */ /* 0x001fe2000000001c */
[----:B------:R-:W-:Y:S07]  /*0600*/  LDS.64 R26, [R0+0x700] ;  /* 0x00070000001a7984 */ /* 0x000fee0000000a00 */
[----:B------:R-:W-:-:S02]  /*0610*/  DFMA R24, R24, R10, R8 ;  /* 0x0000000a1818722b */ /* 0x000fc40000000008 */
[----:B------:R-:W0:Y:S01]  /*0620*/  LDS.128 R8, [R7+0x70] ;  /* 0x0000700007087984 */ /* 0x000e220000000c00 */
[----:B------:R-:W-:Y:S01]  /*0630*/  VIADD R19, R13, 0xfffffff0 ;  /* 0xfffffff00d137836 */ /* 0x000fe20000000000 */
[----:B------:R-:W-:-:S04]  /*0640*/  IADD3 R15, P0, PT, R5, R22, RZ ;  /* 0x00000016050f7210 */ /* 0x000fc80007f1e0ff */
[----:B0-----:R-:W-:Y:S01]  /*0650*/  DFMA R26, R8, R26, R24 ;  /* 0x0000001a081a722b */ /* 0x001fe20000000018 */
[----:B------:R-:W-:Y:S02]  /*0660*/  IADD3 R9, P1, PT, R16, R19, RZ ;  /* 0x0000001310097210 */ /* 0x000fe40007f3e0ff */
[----:B------:R-:W-:Y:S02]  /*0670*/  LEA.HI.X.SX32 R8, R22, R3, 0x1, P0 ;  /* 0x0000000316087211 */ /* 0x000fe400000f0eff */
[----:B------:R-:W-:Y:S02]  /*0680*/  LEA.HI.X.SX32 R19, R19, R2, 0x1, P1 ;  /* 0x0000000213137211 */ /* 0x000fe400008f0eff */
[----:B------:R-:W-:Y:S02]  /*0690*/  LEA R28, P0, R15, UR10, 0x3 ;  /* 0x0000000a0f1c7c11 */ /* 0x000fe4000f8018ff */
[----:B------:R-:W-:Y:S02]  /*06a0*/  LEA R24, P1, R9, UR8, 0x3 ;  /* 0x0000000809187c11 */ /* 0x000fe4000f8218ff */
[----:B------:R-:W-:-:S02]  /*06b0*/  LEA.HI.X R29, R15, UR11, R8, 0x3, P0 ;  /* 0x0000000b0f1d7c11 */ /* 0x000fc400080f1c08 */
[----:B------:R-:W-:Y:S02]  /*06c0*/  LEA.HI.X R25, R9, UR9, R19, 0x3, P1 ;  /* 0x0000000909197c11 */ /* 0x000fe400088f1c13 */
[----:B------:R-:W0:Y:S01]  /*06d0*/  LDS.64 R8, [R0+0x780] ;  /* 0x0007800000087984 */ /* 0x000e220000000a00 */
[----:B------:R-:W-:Y:S06]  /*06e0*/  BAR.SYNC.DEFER_BLOCKING 0x0 ;  /* 0x0000000000007b1d */ /* 0x000fec0000010000 */
[----:B------:R-:W2:Y:S04]  /*06f0*/  LDG.E.64 R24, desc[UR12][R24.64] ;  /* 0x0000000c18187981 */ /* 0x000ea8000c1e1b00 */
[----:B------:R-:W3:Y:S01]  /*0700*/  LDG.E.64 R28, desc[UR12][R28.64] ;  /* 0x0000000c1c1c7981 */ /* 0x000ee2000c1e1b00 */
[----:B0-----:R-:W-:-:S03]  /*0710*/  DFMA R26, R8, R10, R26 ;  /* 0x0000000a081a722b */ /* 0x001fc6000000001a */
[----:B--2---:R-:W-:Y:S04]  /*0720*/  STS.64 [R6], R24 ;  /* 0x0000001806007388 */ /* 0x004fe80000000a00 */
[----:B---3--:R-:W-:Y:S01]  /*0730*/  STS.64 [R4], R28 ;  /* 0x0000001c04007388 */ /* 0x008fe20000000a00 */
[----:B------:R-:W-:Y:S06]  /*0740*/  BAR.SYNC.DEFER_BLOCKING 0x0 ;  /* 0x0000000000007b1d */ /* 0x000fec0000010000 */
[----:B------:R-:W-:Y:S04]  /*0750*/  LDS.64 R24, [R0] ;  /* 0x0000000000187984 */ /* 0x000fe80000000a00 */
[----:B------:R-:W0:Y:S04]  /*0760*/  LDS.128 R8, [R7] ;  /* 0x0000000007087984 */ /* 0x000e280000000c00 */
[----:B------:R-:W1:Y:S01]  /*0770*/  LDS.64 R28, [R0+0x80] ;  /* 0x00008000001c7984 */ /* 0x000e620000000a00 */
[----:B0-----:R-:W-:-:S03]  /*0780*/  DFMA R8, R8, R24, R26 ;  /* 0x000000180808722b */ /* 0x001fc6000000001a */
[----:B------:R-:W-:Y:S05]  /*0790*/  LDS.64 R26, [R0+0x100] ;  /* 0x00010000001a7984 */ /* 0x000fea0000000a00 */
[----:B-1----:R-:W-:Y:S02]  /*07a0*/  DFMA R24, R28, R10, R8 ;  /* 0x0000000a1c18722b */ /* 0x002fe40000000008 */
[----:B------:R-:W0:Y:S04]  /*07b0*/  LDS.128 R8, [R7+0x10] ;  /* 0x0000100007087984 */ /* 0x000e280000000c00 */
[----:B------:R-:W1:Y:S02]  /*07c0*/  LDS.64 R28, [R0+0x180] ;  /* 0x00018000001c7984 */ /* 0x000e640000000a00 */
[----:B0-----:R-:W-:-:S02]  /*07d0*/  DFMA R8, R8, R26, R24 ;  /* 0x0000001a0808722b */ /* 0x001fc40000000018 */
[----:B------:R-:W-:Y:S04]  /*07e0*/  LDS.64 R24, [R0+0x200] ;  /* 0x0002000000187984 */ /* 0x000fe80000000a00 */
[----:B------:R-:W-:Y:S02]  /*07f0*/  LDS.64 R26, [R0+0x280] ;  /* 0x00028000001a7984 */ /* 0x000fe40000000a00 */
[----:B-1----:R-:W-:Y:S02]  /*0800*/  DFMA R28, R28, R10, R8 ;  /* 0x0000000a1c1c722b */ /* 0x002fe40000000008 */
        /* <DEDUP_REMOVED lines=25> */
[----:B------:R-:W-:Y:S02]  /*09a0*/  IADD3 R15, P1, PT, R16, R13, RZ ;  /* 0x0000000d100f7210 */ /* 0x000fe40007f3e0ff */
[----:B------:R-:W-:-:S03]  /*09b0*/  IADD3 R19, P0, PT, R5, R20, RZ ;  /* 0x0000001405137210 */ /* 0x000fc60007f1e0ff */
[----:B0-----:R-:W-:Y:S01]  /*09c0*/  DFMA R26, R8, R26, R24 ;  /* 0x0000001a081a722b */ /* 0x001fe20000000018 */
[----:B------:R-:W-:Y:S02]  /*09d0*/  LEA.HI.X.SX32 R9, R13, R2, 0x1, P1 ;  /* 0x000000020d097211 */ /* 0x000fe400008f0eff */
[----:B------:R-:W-:Y:S02]  /*09e0*/  LEA.HI.X.SX32 R8, R20, R3, 0x1, P0 ;  /* 0x0000000314087211 */ /* 0x000fe400000f0eff */
[----:B------:R-:W-:Y:S02]  /*09f0*/  LEA R24, P1, R15, UR8, 0x3 ;  /* 0x000000080f187c11 */ /* 0x000fe4000f8218ff */
[----:B------:R-:W-:Y:S02]  /*0a00*/  LEA R28, P0, R19, UR10, 0x3 ;  /* 0x0000000a131c7c11 */ /* 0x000fe4000f8018ff */
[----:B------:R-:W-:Y:S02]  /*0a10*/  LEA.HI.X R25, R15, UR9, R9, 0x3, P1 ;  /* 0x000000090f197c11 */ /* 0x000fe400088f1c09 */
[----:B------:R-:W-:-:S02]  /*0a20*/  LEA.HI.X R29, R19, UR11, R8, 0x3, P0 ;  /* 0x0000000b131d7c11 */ /* 0x000fc400080f1c08 */
        /* <DEDUP_REMOVED lines=58> */
[----:B------:R-:W3:Y:S04]  /*0dd0*/  LDG.E.64 R28, desc[UR12][R28.64] ;  /* 0x0000000c1c1c7981 */ /* 0x000ee8000c1e1b00 */
[----:B--2---:R-:W-:Y:S04]  /*0de0*/  STS.64 [R6], R24 ;  /* 0x0000001806007388 */ /* 0x004fe80000000a00 */
[----:B---3--:R0:W-:Y:S01]  /*0df0*/  STS.64 [R4], R28 ;  /* 0x0000001c04007388 */ /* 0x0081e20000000a00 */
[----:B------:R-:W-:Y:S06]  /*0e00*/  BAR.SYNC.DEFER_BLOCKING 0x0 ;  /* 0x0000000000007b1d */ /* 0x000fec0000010000 */
[----:B0-----:R-:W-:Y:S01]  /*0e10*/  DFMA R28, R8, R10, R26 ;  /* 0x0000000a081c722b */ /* 0x001fe2000000001a */
        /* <DEDUP_REMOVED lines=37> */
[----:B------:R-:W0:Y:S01]  /*1070*/  LDS.128 R8, [R7+0x70] ;  /* 0x0000700007087984 */ /* 0x000e220000000c00 */
[----:B------:R-:W-:-:S04]  /*1080*/  UIADD3 UR5, UPT, UPT, UR5, 0x4, URZ ;  /* 0x0000000405057890 */ /* 0x000fc8000fffe0ff */
[----:B------:R-:W-:Y:S01]  /*1090*/  UISETP.NE.AND UP0, UPT, UR5, URZ, UPT ;  /* 0x000000ff0500728c */ /* 0x000fe2000bf05270 */
[C---:B------:R-:W-:Y:S02]  /*10a0*/  IMAD R14, R12.reuse, 0x40, R14 ;  /* 0x000000400c0e7824 */ /* 0x040fe400078e020e */
[C---:B------:R-:W-:Y:S02]  /*10b0*/  IMAD R22, R12.reuse, 0x40, R22 ;  /* 0x000000400c167824 */ /* 0x040fe400078e0216 */
[C---:B------:R-:W-:Y:S02]  /*10c0*/  IMAD R20, R12.reuse, 0x40, R20 ;  /* 0x000000400c147824 */ /* 0x040fe400078e0214 */
[----:B------:R-:W-:Y:S02]  /*10d0*/  VIADD R13, R13, 0x40 ;  /* 0x000000400d0d7836 */ /* 0x000fe40000000000 */
[----:B------:R-:W-:Y:S01]  /*10e0*/  IMAD R18, R12, 0x40, R18 ;  /* 0x000000400c127824 */ /* 0x000fe200078e0212 */
[----:B0-----:R-:W-:-:S08]  /*10f0*/  DFMA R24, R8, R24, R28 ;  /* 0x000000180818722b */ /* 0x001fd0000000001c */
[----:B------:R-:W-:Y:S01]  /*1100*/  DFMA R24, R26, R10, R24 ;  /* 0x0000000a1a18722b */ /* 0x000fe20000000018 */
[----:B------:R-:W-:Y:S06]  /*1110*/  BAR.SYNC.DEFER_BLOCKING 0x0 ;  /* 0x0000000000007b1d */ /* 0x000fec0000010000 */
[----:B------:R-:W-:Y:S05]  /*1120*/  BRA.U UP0, `(.L_x_2) ;  /* 0xfffffff100747547 */ /* 0x000fea000b83ffff */
[----:B------:R-:W0:Y:S02]  /*1130*/  LDC R8, c[0x0][0x380] ;  /* 0x0000e000ff087b82 */ /* 0x000e240000000800 */
[----:B0-----:R-:W-:-:S04]  /*1140*/  SHF.R.S32.HI R9, RZ, 0x1f, R8 ;  /* 0x0000001fff097819 */ /* 0x001fc80000011408 */
[----:B------:R-:W-:-:S04]  /*1150*/  LEA.HI R9, R9, R8, RZ, 0x4 ;  /* 0x0000000809097211 */ /* 0x000fc800078f20ff */
[----:B------:R-:W-:-:S04]  /*1160*/  SHF.R.S32.HI R9, RZ, 0x4, R9 ;  /* 0x00000004ff097819 */ /* 0x000fc80000011409 */
[----:B------:R-:W-:-:S07]  /*1170*/  LOP3.LUT R18, R9, 0x7fffffc, RZ, 0xc0, !PT ;  /* 0x07fffffc09127812 */ /* 0x000fce00078ec0ff */
.L_x_1:
[----:B------:R-:W0:Y:S02]  /*1180*/  LDCU UR5, c[0x0][0x380] ;  /* 0x00007000ff0577ac */ /* 0x000e240008000800 */
[----:B0-----:R-:W-:-:S04]  /*1190*/  USHF.R.S32.HI UR6, URZ, 0x1f, UR5 ;  /* 0x0000001fff067899 */ /* 0x001fc80008011405 */
[----:B------:R-:W-:-:S04]  /*11a0*/  ULEA.HI UR6, UR6, UR5, URZ, 0x4 ;  /* 0x0000000506067291 */ /* 0x000fc8000f8f20ff */
[----:B------:R-:W-:-:S04]  /*11b0*/  USHF.R.S32.HI UR6, URZ, 0x4, UR6 ;  /* 0x00000004ff067899 */ /* 0x000fc80008011406 */
[----:B------:R-:W-:-:S09]  /*11c0*/  ULOP3.LUT UP0, UR8, UR6, 0x3, URZ, 0xc0, !UPT ;  /* 0x0000000306087892 */ /* 0x000fd2000f80c0ff */
[----:B------:R-:W-:Y:S05]  /*11d0*/  BRA.U !UP0, `(.L_x_0) ;  /* 0x0000000908d87547 */ /* 0x000fea000b800000 */
[----:B------:R-:W0:Y:S01]  /*11e0*/  LDC R19, c[0x0][0x388] ;  /* 0x0000e200ff137b82 */ /* 0x000e220000000800 */
[----:B------:R-:W1:Y:S01]  /*11f0*/  LDCU UR7, c[0x0][0x3a0] ;  /* 0x00007400ff0777ac */ /* 0x000e620008000800 */
[----:B------:R-:W-:Y:S02]  /*1200*/  UISETP.NE.AND UP0, UPT, UR8, 0x1, UPT ;  /* 0x000000010800788c */ /* 0x000fe4000bf05270 */
[----:B------:R-:W-:-:S04]  /*1210*/  ULOP3.LUT UR5, UR6, 0x1, URZ, 0xc0, !UPT ;  /* 0x0000000106057892 */ /* 0x000fc8000f8ec0ff */
[----:B------:R-:W-:Y:S02]  /*1220*/  UISETP.NE.U32.AND UP1, UPT, UR5, 0x1, UPT ;  /* 0x000000010500788c */ /* 0x000fe4000bf25070 */
[----:B-1----:R-:W-:Y:S01]  /*1230*/  USHF.L.U32 UR7, UR7, 0x4, URZ ;  /* 0x0000000407077899 */ /* 0x002fe200080006ff */
[----:B0-----:R-:W-:Y:S01]  /*1240*/  IMAD R19, R19, UR4, RZ ;  /* 0x0000000413137c24 */ /* 0x001fe2000f8e02ff */
[----:B------:R-:W-:Y:S10]  /*1250*/  BRA.U !UP0, `(.L_x_3) ;  /* 0x0000000508cc7547 */ /* 0x000ff4000b800000 */
[----:B------:R-:W0:Y:S01]  /*1260*/  LDCU.64 UR8, c[0x0][0x390] ;  /* 0x00007200ff0877ac */ /* 0x000e220008000a00 */
[C---:B------:R-:W-:Y:S02]  /*1270*/  IMAD R21, R18.reuse, 0x10, R19 ;  /* 0x0000001012157824 */ /* 0x040fe400078e0213 */
[----:B------:R-:W-:Y:S01]  /*1280*/  IMAD R20, R18, UR7, R17 ;  /* 0x0000000712147c24 */ /* 0x000fe2000f8e0211 */
[----:B------:R-:W1:Y:S02]  /*1290*/  LDCU.64 UR10, c[0x0][0x3a8] ;  /* 0x00007500ff0a77ac */ /* 0x000e640008000a00 */
[----:B------:R-:W-:Y:S02]  /*12a0*/  IADD3 R10, P1, PT, R16, R21, RZ ;  /* 0x00000015100a7210 */ /* 0x000fe40007f3e0ff */
[----:B------:R-:W-:Y:S02]  /*12b0*/  IADD3 R8, P0, PT, R5, R20, RZ ;  /* 0x0000001405087210 */ /* 0x000fe40007f1e0ff */
[----:B------:R-:W-:-:S02]  /*12c0*/  LEA.HI.X.SX32 R11, R21, R2, 0x1, P1 ;  /* 0x00000002150b7211 */ /* 0x000fc400008f0eff */
[----:B------:R-:W-:Y:S02]  /*12d0*/  LEA.HI.X.SX32 R9, R20, R3, 0x1, P0 ;  /* 0x0000000314097211 */ /* 0x000fe400000f0eff */
[----:B0-----:R-:W-:Y:S02]  /*12e0*/  LEA R28, P1, R10, UR8, 0x3 ;  /* 0x000000080a1c7c11 */ /* 0x001fe4000f8218ff */
[----:B-1----:R-:W-:Y:S02]  /*12f0*/  LEA R26, P0, R8, UR10, 0x3 ;  /* 0x0000000a081a7c11 */ /* 0x002fe4000f8018ff */
[----:B------:R-:W-:Y:S02]  /*1300*/  LEA.HI.X R29, R10, UR9, R11, 0x3, P1 ;  /* 0x000000090a1d7c11 */ /* 0x000fe400088f1c0b */
[----:B------:R-:W-:-:S04]  /*1310*/  LEA.HI.X R27, R8, UR11, R9, 0x3, P0 ;  /* 0x0000000b081b7c11 */ /* 0x000fc800080f1c09 */
[----:B------:R-:W2:Y:S04]  /*1320*/  LDG.E.64 R28, desc[UR12][R28.64] ;  /* 0x0000000c1c1c7981 */ /* 0x000ea8000c1e1b00 */
[----:B------:R-:W3:Y:S04]  /*1330*/  LDG.E.64 R26, desc[UR12][R26.64] ;  /* 0x0000000c1a1a7981 */ /* 0x000ee8000c1e1b00 */
[----:B--2---:R-:W-:Y:S04]  /*1340*/  STS.64 [R6], R28 ;  /* 0x0000001c06007388 */ /* 0x004fe80000000a00 */
[----:B---3--:R-:W-:Y:S01]  /*1350*/  STS.64 [R4], R26 ;  /* 0x0000001a04007388 */ /* 0x008fe20000000a00 */
[----:B------:R-:W-:Y:S06]  /*1360*/  BAR.SYNC.DEFER_BLOCKING 0x0 ;  /* 0x0000000000007b1d */ /* 0x000fec0000010000 */
[----:B------:R-:W-:Y:S04]  /*1370*/  LDS.64 R8, [R0] ;  /* 0x0000000000087984 */ /* 0x000fe80000000a00 */
[----:B------:R-:W0:Y:S04]  /*1380*/  LDS.128 R12, [R7] ;  /* 0x00000000070c7984 */ /* 0x000e280000000c00 */
[----:B------:R-:W1:Y:S01]  /*1390*/  LDS.64 R22, [R0+0x80] ;  /* 0x0000800000167984 */ /* 0x000e620000000a00 */
[----:B0-----:R-:W-:-:S03]  /*13a0*/  DFMA R24, R12, R8, R24 ;  /* 0x000000080c18722b */ /* 0x001fc60000000018 */
[----:B------:R-:W-:Y:S04]  /*13b0*/  LDS.64 R12, [R0+0x100] ;  /* 0x00010000000c7984 */ /* 0x000fe80000000a00 */
[----:B------:R-:W0:Y:S01]  /*13c0*/  LDS.128 R8, [R7+0x10] ;  /* 0x0000100007087984 */ /* 0x000e220000000c00 */
[----:B-1----:R-:W-:-:S03]  /*13d0*/  DFMA R14, R22, R14, R24 ;  /* 0x0000000e160e722b */ /* 0x002fc60000000018 */
[----:B------:R-:W1:Y:S04]  /*13e0*/  LDS.64 R22, [R0+0x180] ;  /* 0x0001800000167984 */ /* 0x000e680000000a00 */
[----:B------:R-:W-:Y:S01]  /*13f0*/  LDS.64 R24, [R0+0x200] ;  /* 0x0002000000187984 */ /* 0x000fe20000000a00 */
[----:B0-----:R-:W-:-:S03]  /*1400*/  DFMA R8, R8, R12, R14 ;  /* 0x0000000c0808722b */ /* 0x001fc6000000000e */
[----:B------:R-:W0:Y:S05]  /*1410*/  LDS.128 R12, [R7+0x20] ;  /* 0x00002000070c7984 */ /* 0x000e2a0000000c00 */
[----:B-1----:R-:W-:Y:S01]  /*1420*/  DFMA R8, R22, R10, R8 ;  /* 0x0000000a1608722b */ /* 0x002fe20000000008 */
[----:B------:R-:W1:Y:S07]  /*1430*/  LDS.64 R22, [R0+0x280] ;  /* 0x0002800000167984 */ /* 0x000e6e0000000a00 */
[----:B0-----:R-:W-:Y:S01]  /*1440*/  DFMA R24, R12, R24, R8 ;  /* 0x000000180c18722b */ /* 0x001fe20000000008 */
[----:B------:R-:W-:Y:S04]  /*1450*/  LDS.64 R12, [R0+0x300] ;  /* 0x00030000000c7984 */ /* 0x000fe80000000a00 */
[----:B------:R-:W0:Y:S03]  /*1460*/  LDS.128 R8, [R7+0x30] ;  /* 0x0000300007087984 */ /* 0x000e260000000c00 */
[----:B-1----:R-:W-:Y:S01]  /*1470*/  DFMA R14, R22, R14, R24 ;  /* 0x0000000e160e722b */ /* 0x002fe20000000018 */
[----:B------:R-:W1:Y:S04]  /*1480*/  LDS.64 R22, [R0+0x380] ;  /* 0x0003800000167984 */ /* 0x000e680000000a00 */
[----:B------:R-:W-:Y:S03]  /*1490*/  LDS.64 R24, [R0+0x400] ;  /* 0x0004000000187984 */ /* 0x000fe60000000a00 */
[----:B0-----:R-:W-:-:S02]  /*14a0*/  DFMA R8, R8, R12, R14 ;  /* 0x0000000c0808722b */ /* 0x001fc4000000000e */
[----:B------:R-:W0:Y:S06]  /*14b0*/  LDS.128 R12, [R7+0x40] ;  /* 0x00004000070c7984 */ /* 0x000e2c0000000c00 */
[----:B-1----:R-:W-:Y:S01]  /*14c0*/  DFMA R8, R22, R10, R8 ;  /* 0x0000000a1608722b */ /* 0x002fe20000000008 */
[----:B------:R-:W1:Y:S07]  /*14d0*/  LDS.64 R22, [R0+0x480] ;  /* 0x0004800000167984 */ /* 0x000e6e0000000a00 */
[----:B0-----:R-:W-:Y:S01]  /*14e0*/  DFMA R24, R12, R24, R8 ;  /* 0x000000180c18722b */ /* 0x001fe20000000008 */
[----:B------:R-:W-:Y:S04]  /*14f0*/  LDS.64 R12, [R0+0x500] ;  /* 0x00050000000c7984 */ /* 0x000fe80000000a00 */
[----:B------:R-:W0:Y:S03]  /*1500*/  LDS.128 R8, [R7+0x50] ;  /* 0x0000500007087984 */ /* 0x000e260000000c00 */
[----:B-1----:R-:W-:-:S02]  /*1510*/  DFMA R14, R22, R14, R24 ;  /* 0x0000000e160e722b */ /* 0x002fc40000000018 */
[----:B------:R-:W1:Y:S04]  /*1520*/  LDS.64 R24, [R0+0x580] ;  /* 0x0005800000187984 */ /* 0x000e680000000a00 */
[----:B------:R-:W-:Y:S02]  /*1530*/  LDS.64 R22, [R0+0x600] ;  /* 0x0006000000167984 */ /* 0x000fe40000000a00 */
[----:B0-----:R-:W-:Y:S02]  /*1540*/  DFMA R8, R8, R12, R14 ;  /* 0x0000000c0808722b */ /* 0x001fe4000000000e */
[----:B------:R-:W0:Y:S06]  /*1550*/  LDS.128 R12, [R7+0x60] ;  /* 0x00006000070c7984 */ /* 0x000e2c0000000c00 */
[----:B-1----:R-:W-:-:S02]  /*1560*/  DFMA R10, R24, R10, R8 ;  /* 0x0000000a180a722b */ /* 0x002fc40000000008 */
[----:B------:R-:W1:Y:S01]  /*1570*/  LDS.64 R8, [R0+0x680] ;  /* 0x0006800000087984 */ /* 0x000e620000000a00 */
[----:B------:R-:W-:Y:S02]  /*1580*/  VIADD R25, R21, 0x10 ;  /* 0x0000001015197836 */ /* 0x000fe40000000000 */
[----:B------:R-:W-:-:S03]  /*1590*/  VIADD R24, R20, UR7 ;  /* 0x0000000714187c36 */ /* 0x000fc60008000000 */
[----:B------:R-:W-:Y:S02]  /*15a0*/  IADD3 R20, P0, PT, R16, R25, RZ ;  /* 0x0000001910147210 */ /* 0x000fe40007f1e0ff */
[----:B------:R-:W-:Y:S02]  /*15b0*/  IADD3 R21, P1, PT, R5, R24, RZ ;  /* 0x0000001805157210 */ /* 0x000fe40007f3e0ff */
[----:B------:R-:W-:Y:S01]  /*15c0*/  LEA.HI.X.SX32 R25, R25, R2, 0x1, P0 ;  /* 0x0000000219197211 */ /* 0x000fe200000f0eff */
[----:B0-----:R-:W-:Y:S01]  /*15d0*/  DFMA R10, R12, R22, R10 ;  /* 0x000000160c0a722b */ /* 0x001fe2000000000a */
[----:B------:R-:W-:Y:S02]  /*15e0*/  LEA.HI.X.SX32 R12, R24, R3, 0x1, P1 ;  /* 0x00000003180c7211 */ /* 0x000fe400008f0eff */
[----:B------:R-:W-:Y:S02]  /*15f0*/  LEA R24, P0, R20, UR8, 0x3 ;  /* 0x0000000814187c11 */ /* 0x000fe4000f8018ff */
[----:B------:R-:W-:-:S02]  /*1600*/  LEA R22, P1, R21, UR10, 0x3 ;  /* 0x0000000a15167c11 */ /* 0x000fc4000f8218ff */
[----:B------:R-:W-:Y:S01]  /*1610*/  LEA.HI.X R25, R20, UR9, R25, 0x3, P0 ;  /* 0x0000000914197c11 */ /* 0x000fe200080f1c19 */
[----:B-1----:R-:W-:Y:S01]  /*1620*/  DFMA R14, R8, R14, R10 ;  /* 0x0000000e080e722b */ /* 0x002fe2000000000a */
[----:B------:R-:W-:Y:S01]  /*1630*/  LEA.HI.X R23, R21, UR11, R12, 0x3, P1 ;  /* 0x0000000b15177c11 */ /* 0x000fe200088f1c0c */
[----:B------:R-:W-:Y:S04]  /*1640*/  LDS.128 R8, [R7+0x70] ;  /* 0x0000700007087984 */ /* 0x000fe80000000c00 */
[----:B------:R-:W0:Y:S04]  /*1650*/  LDS.64 R12, [R0+0x700] ;  /* 0x00070000000c7984 */ /* 0x000e280000000a00 */
[----:B------:R-:W1:Y:S01]  /*1660*/  LDS.64 R20, [R0+0x780] ;  /* 0x0007800000147984 */ /* 0x000e620000000a00 */
[----:B------:R-:W-:Y:S06]  /*1670*/  BAR.SYNC.DEFER_BLOCKING 0x0 ;  /* 0x0000000000007b1d */ /* 0x000fec0000010000 */
[----:B------:R-:W2:Y:S04]  /*1680*/  LDG.E.64 R24, desc[UR12][R24.64] ;  /* 0x0000000c18187981 */ /* 0x000ea8000c1e1b00 */
[----:B------:R-:W3:Y:S01]  /*1690*/  LDG.E.64 R22, desc[UR12][R22.64] ;  /* 0x0000000c16167981 */ /* 0x000ee2000c1e1b00 */
[----:B------:R-:W-:Y:S01]  /*16a0*/  VIADD R18, R18, 0x2 ;  /* 0x0000000212127836 */ /* 0x000fe20000000000 */
[----:B0-----:R-:W-:-:S08]  /*16b0*/  DFMA R8, R8, R12, R14 ;  /* 0x0000000c0808722b */ /* 0x001fd0000000000e */
[----:B-1----:R-:W-:Y:S01]  /*16c0*/  DFMA R10, R20, R10, R8 ;  /* 0x0000000a140a722b */ /* 0x002fe20000000008 */
[----:B--2---:R-:W-:Y:S04]  /*16d0*/  STS.64 [R6], R24 ;  /* 0x0000001806007388 */ /* 0x004fe80000000a00 */
[----:B---3--:R-:W-:Y:S01]  /*16e0*/  STS.64 [R4], R22 ;  /* 0x0000001604007388 */ /* 0x008fe20000000a00 */
[----:B------:R-:W-:Y:S06]  /*16f0*/  BAR.SYNC.DEFER_BLOCKING 0x0 ;  /* 0x0000000000007b1d */ /* 0x000fec0000010000 */
[----:B------:R-:W-:Y:S04]  /*1700*/  LDS.64 R26, [R0] ;  /* 0x00000000001a7984 */ /* 0x000fe80000000a00 */
[----:B------:R-:W0:Y:S04]  /*1710*/  LDS.128 R12, [R7] ;  /* 0x00000000070c7984 */ /* 0x000e280000000c00 */
[----:B------:R-:W1:Y:S04]  /*1720*/  LDS.64 R28, [R0+0x80] ;  /* 0x00008000001c7984 */ /* 0x000e680000000a00 */
[----:B------:R-:W-:Y:S04]  /*1730*/  LDS.64 R20, [R0+0x100] ;  /* 0x0001000000147984 */ /* 0x000fe80000000a00 */
[----:B------:R-:W-:Y:S04]  /*1740*/  LDS.64 R22, [R0+0x180] ;  /* 0x0001800000167984 */ /* 0x000fe80000000a00 */
[----:B------:R-:W-:Y:S01]  /*1750*/  LDS.64 R24, [R0+0x200] ;  /* 0x0002000000187984 */ /* 0x000fe20000000a00 */
[----:B0-----:R-:W-:-:S03]  /*1760*/  DFMA R12, R12, R26, R10 ;  /* 0x0000001a0c0c722b */ /* 0x001fc6000000000a */
[----:B------:R-:W0:Y:S05]  /*1770*/  LDS.128 R8, [R7+0x10] ;  /* 0x0000100007087984 */ /* 0x000e2a0000000c00 */
[----:B-1----:R-:W-:-:S08]  /*1780*/  DFMA R14, R28, R14, R12 ;  /* 0x0000000e1c0e722b */ /* 0x002fd0000000000c */
[----:B0-----:R-:W-:Y:S02]  /*1790*/  DFMA R8, R8, R20, R14 ;  /* 0x000000140808722b */ /* 0x001fe4000000000e */
[----:B------:R-:W0:Y:S04]  /*17a0*/  LDS.128 R12, [R7+0x20] ;  /* 0x00002000070c7984 */ /* 0x000e280000000c00 */
[----:B------:R-:W1:Y:S02]  /*17b0*/  LDS.64 R20, [R0+0x280] ;  /* 0x0002800000147984 */ /* 0x000e640000000a00 */
[----:B------:R-:W-:Y:S02]  /*17c0*/  DFMA R10, R22, R10, R8 ;  /* 0x0000000a160a722b */ /* 0x000fe40000000008 */
[----:B------:R-:W-:Y:S06]  /*17d0*/  LDS.64 R22, [R0+0x300] ;  /* 0x0003000000167984 */ /* 0x000fec0000000a00 */
[----:B0-----:R-:W-:-:S02]  /*17e0*/  DFMA R12, R12, R24, R10 ;  /* 0x000000180c0c722b */ /* 0x001fc4000000000a */
[----:B------:R-:W0:Y:S04]  /*17f0*/  LDS.128 R8, [R7+0x30] ;  /* 0x0000300007087984 */ /* 0x000e280000000c00 */
[----:B------:R-:W-:Y:S02]  /*1800*/  LDS.64 R24, [R0+0x400] ;  /* 0x0004000000187984 */ /* 0x000fe40000000a00 */
[----:B-1----:R-:W-:Y:S02]  /*1810*/  DFMA R14, R20, R14, R12 ;  /* 0x0000000e140e722b */ /* 0x002fe4000000000c */
[----:B------:R-:W1:Y:S06]  /*1820*/  LDS.64 R20, [R0+0x380] ;  /* 0x0003800000147984 */ /* 0x000e6c0000000a00 */
        /* <DEDUP_REMOVED lines=12> */
[----:B------:R-:W2:Y:S02]  /*18f0*/  LDS.64 R22, [R0+0x680] ;  /* 0x0006800000167984 */ /* 0x000ea40000000a00 */
[----:B-1----:R-:W-:Y:S02]  /*1900*/  DFMA R10, R20, R10, R8 ;  /* 0x0000000a140a722b */ /* 0x002fe40000000008 */
[----:B------:R-:W-:Y:S06]  /*1910*/  LDS.64 R20, [R0+0x700] ;  /* 0x0007000000147984 */ /* 0x000fec0000000a00 */
[----:B0-----:R-:W-:-:S02]  /*1920*/  DFMA R12, R12, R24, R10 ;  /* 0x000000180c0c722b */ /* 0x001fc4000000000a */
[----:B------:R-:W0:Y:S04]  /*1930*/  LDS.128 R8, [R7+0x70] ;  /* 0x0000700007087984 */ /* 0x000e280000000c00 */
[----:B------:R-:W1:Y:S02]  /*1940*/  LDS.64 R24, [R0+0x780] ;  /* 0x0007800000187984 */ /* 0x000e640000000a00 */
[----:B--2---:R-:W-:-:S08]  /*1950*/  DFMA R12, R22, R14, R12 ;  /* 0x0000000e160c722b */ /* 0x004fd0000000000c */
[----:B0-----:R-:W-:-:S08]  /*1960*/  DFMA R8, R8, R20, R12 ;  /* 0x000000140808722b */ /* 0x001fd0000000000c */
[----:B-1----:R-:W-:Y:S01]  /*1970*/  DFMA R24, R24, R10, R8 ;  /* 0x0000000a1818722b */ /* 0x002fe20000000008 */
[----:B------:R-:W-:Y:S10]  /*1980*/  BAR.SYNC.DEFER_BLOCKING 0x0 ;  /* 0x0000000000007b1d */ /* 0x000ff40000010000 */
.L_x_3:
[----:B------:R-:W-:Y:S05]  /*1990*/  BRA.U UP1, `(.L_x_0) ;  /* 0x0000000101e87547 */ /* 0x000fea000b800000 */
        /* <DEDUP_REMOVED lines=8> */
[C---:B0-----:R-:W-:Y:S02]  /*1a20*/  LEA R20, P0, R16.reuse, UR8, 0x3 ;  /* 0x0000000810147c11 */ /* 0x041fe4000f8018ff */
[C---:B-1----:R-:W-:Y:S02]  /*1a30*/  LEA R28, P1, R5.reuse, UR10, 0x3 ;  /* 0x0000000a051c7c11 */ /* 0x042fe4000f8218ff */
        /* <DEDUP_REMOVED lines=9> */
[----:B------:R-:W1:Y:S04]  /*1ad0*/  LDS.64 R18, [R0+0x80] ;  /* 0x0000800000127984 */ /* 0x000e680000000a00 */
[----:B------:R-:W-:Y:S04]  /*1ae0*/  LDS.64 R2, [R0+0x100] ;  /* 0x0001000000027984 */ /* 0x000fe80000000a00 */
[----:B------:R-:W2:Y:S04]  /*1af0*/  LDS.128 R12, [R7+0x10] ;  /* 0x00001000070c7984 */ /* 0x000ea80000000c00 */
[----:B------:R-:W3:Y:S04]  /*1b00*/  LDS.64 R26, [R0+0x180] ;  /* 0x00018000001a7984 */ /* 0x000ee80000000a00 */
[----:B------:R-:W-:Y:S01]  /*1b10*/  LDS.64 R4, [R0+0x380] ;  /* 0x0003800000047984 */ /* 0x000fe20000000a00 */
[----:B0-----:R-:W-:-:S03]  /*1b20*/  DFMA R8, R8, R22, R24 ;  /* 0x000000160808722b */ /* 0x001fc60000000018 */
[----:B------:R-:W-:Y:S04]  /*1b30*/  LDS.64 R24, [R0+0x200] ;  /* 0x0002000000187984 */ /* 0x000fe80000000a00 */
[----:B------:R-:W0:Y:S01]  /*1b40*/  LDS.128 R20, [R7+0x20] ;  /* 0x0000200007147984 */ /* 0x000e220000000c00 */
[----:B-1----:R-:W-:-:S03]  /*1b50*/  DFMA R8, R18, R10, R8 ;  /* 0x0000000a1208722b */ /* 0x002fc60000000008 */
[----:B------:R-:W1:Y:S05]  /*1b60*/  LDS.64 R18, [R0+0x280] ;  /* 0x0002800000127984 */ /* 0x000e6a0000000a00 */
[----:B--2---:R-:W-:Y:S01]  /*1b70*/  DFMA R12, R12, R2, R8 ;  /* 0x000000020c0c722b */ /* 0x004fe20000000008 */
[----:B------:R-:W-:Y:S04]  /*1b80*/  LDS.64 R2, [R0+0x300] ;  /* 0x0003000000027984 */ /* 0x000fe80000000a00 */
[----:B------:R-:W2:Y:S03]  /*1b90*/  LDS.128 R8, [R7+0x30] ;  /* 0x0000300007087984 */ /* 0x000ea60000000c00 */
[----:B---3--:R-:W-:Y:S01]  /*1ba0*/  DFMA R12, R26, R14, R12 ;  /* 0x0000000e1a0c722b */ /* 0x008fe2000000000c */
[----:B------:R-:W-:Y:S07]  /*1bb0*/  LDS.64 R26, [R0+0x600] ;  /* 0x00060000001a7984 */ /* 0x000fee0000000a00 */
[----:B0-----:R-:W-:Y:S01]  /*1bc0*/  DFMA R20, R20, R24, R12 ;  /* 0x000000181414722b */ /* 0x001fe2000000000c */
[----:B------:R-:W-:Y:S04]  /*1bd0*/  LDS.64 R24, [R0+0x400] ;  /* 0x0004000000187984 */ /* 0x000fe80000000a00 */
[----:B------:R-:W0:Y:S03]  /*1be0*/  LDS.128 R12, [R7+0x40] ;  /* 0x00004000070c7984 */ /* 0x000e260000000c00 */
[----:B-1----:R-:W-:Y:S01]  /*1bf0*/  DFMA R20, R18, R22, R20 ;  /* 0x000000161214722b */ /* 0x002fe20000000014 */
[----:B------:R-:W1:Y:S07]  /*1c00*/  LDS.64 R18, [R0+0x480] ;  /* 0x0004800000127984 */ /* 0x000e6e0000000a00 */
[----:B--2---:R-:W-:Y:S01]  /*1c10*/  DFMA R8, R8, R2, R20 ;  /* 0x000000020808722b */ /* 0x004fe20000000014 */
[----:B------:R-:W-:Y:S04]  /*1c20*/  LDS.64 R2, [R0+0x500] ;  /* 0x0005000000027984 */ /* 0x000fe80000000a00 */
[----:B------:R-:W2:Y:S03]  /*1c30*/  LDS.128 R20, [R7+0x50] ;  /* 0x0000500007147984 */ /* 0x000ea60000000c00 */
[----:B------:R-:W-:Y:S01]  /*1c40*/  DFMA R8, R4, R10, R8 ;  /* 0x0000000a0408722b */ /* 0x000fe20000000008 */
[----:B------:R-:W3:Y:S07]  /*1c50*/  LDS.64 R4, [R0+0x580] ;  /* 0x0005800000047984 */ /* 0x000eee0000000a00 */
[----:B0-----:R-:W-:-:S02]  /*1c60*/  DFMA R12, R12, R24, R8 ;  /* 0x000000180c0c722b */ /* 0x001fc40000000008 */
[----:B------:R-:W0:Y:S04]  /*1c70*/  LDS.128 R8, [R7+0x60] ;  /* 0x0000600007087984 */ /* 0x000e280000000c00 */
[----:B------:R-:W4:Y:S02]  /*1c80*/  LDS.64 R24, [R0+0x680] ;  /* 0x0006800000187984 */ /* 0x000f240000000a00 */
[----:B-1----:R-:W-:Y:S02]  /*1c90*/  DFMA R28, R18, R14, R12 ;  /* 0x0000000e121c722b */ /* 0x002fe4000000000c */
[----:B------:R-:W-:Y:S04]  /*1ca0*/  LDS.64 R18, [R0+0x700] ;  /* 0x0007000000127984 */ /* 0x000fe80000000a00 */
[----:B------:R-:W1:Y:S02]  /*1cb0*/  LDS.128 R12, [R7+0x70] ;  /* 0x00007000070c7984 */ /* 0x000e640000000c00 */
[----:B--2---:R-:W-:-:S02]  /*1cc0*/  DFMA R20, R20, R2, R28 ;  /* 0x000000021414722b */ /* 0x004fc4000000001c */
[----:B------:R-:W2:Y:S06]  /*1cd0*/  LDS.64 R2, [R0+0x780] ;  /* 0x0007800000027984 */ /* 0x000eac0000000a00 */
[----:B---3--:R-:W-:-:S08]  /*1ce0*/  DFMA R4, R4, R22, R20 ;  /* 0x000000160404722b */ /* 0x008fd00000000014 */
[----:B0-----:R-:W-:-:S08]  /*1cf0*/  DFMA R4, R8, R26, R4 ;  /* 0x0000001a0804722b */ /* 0x001fd00000000004 */
[----:B----4-:R-:W-:-:S08]  /*1d00*/  DFMA R4, R24, R10, R4 ;  /* 0x0000000a1804722b */ /* 0x010fd00000000004 */
[----:B-1----:R-:W-:-:S08]  /*1d10*/  DFMA R4, R12, R18, R4 ;  /* 0x000000120c04722b */ /* 0x002fd00000000004 */
[----:B--2---:R-:W-:Y:S01]  /*1d20*/  DFMA R24, R2, R14, R4 ;  /* 0x0000000e0218722b */ /* 0x004fe20000000004 */
[----:B------:R-:W-:Y:S10]  /*1d30*/  BAR.SYNC.DEFER_BLOCKING 0x0 ;  /* 0x0000000000007b1d */ /* 0x000ff40000010000 */
.L_x_0:
[----:B------:R-:W0:Y:S01]  /*1d40*/  S2R R3, SR_TID.Y ;  /* 0x0000000000037919 */ /* 0x000e220000002200 */
[----:B------:R-:W1:Y:S01]  /*1d50*/  LDC R2, c[0x0][0x3b8] ;  /* 0x0000ee00ff027b82 */ /* 0x000e620000000800 */
[----:B------:R-:W2:Y:S01]  /*1d60*/  LDCU.64 UR6, c[0x0][0x3c0] ;  /* 0x00007800ff0677ac */ /* 0x000ea20008000a00 */
[----:B------:R-:W0:Y:S01]  /*1d70*/  S2R R0, SR_TID.X ;  /* 0x0000000000007919 */ /* 0x000e220000002100 */
[----:B-1----:R-:W-:Y:S02]  /*1d80*/  IMAD R17, R2, UR4, R17 ;  /* 0x0000000402117c24 */ /* 0x002fe4000f8e0211 */
[----:B0-----:R-:W-:-:S05]  /*1d90*/  IMAD R0, R3, R2, R0 ;  /* 0x0000000203007224 */ /* 0x001fca00078e0200 */
[----:B------:R-:W-:Y:S02]  /*1da0*/  SHF.R.S32.HI R2, RZ, 0x1f, R0 ;  /* 0x0000001fff027819 */ /* 0x000fe40000011400 */
[----:B------:R-:W-:-:S04]  /*1db0*/  IADD3 R0, P0, PT, R17, R0, RZ ;  /* 0x0000000011007210 */ /* 0x000fc80007f1e0ff */
[----:B------:R-:W-:Y:S02]  /*1dc0*/  LEA.HI.X.SX32 R17, R17, R2, 0x1, P0 ;  /* 0x0000000211117211 */ /* 0x000fe400000f0eff */
[----:B--2---:R-:W-:-:S04]  /*1dd0*/  LEA R2, P0, R0, UR6, 0x3 ;  /* 0x0000000600027c11 */ /* 0x004fc8000f8018ff */
[----:B------:R-:W-:-:S05]  /*1de0*/  LEA.HI.X R3, R0, UR7, R17, 0x3, P0 ;  /* 0x0000000700037c11 */ /* 0x000fca00080f1c11 */
[----:B------:R-:W-:Y:S01]  /*1df0*/  STG.E.64 desc[UR12][R2.64], R24 ;  /* 0x0000001802007986 */ /* 0x000fe2000c101b0c */
[----:B------:R-:W-:Y:S05]  /*1e00*/  EXIT ;  /* 0x000000000000794d */ /* 0x000fea0003800000 */
.L_x_4:
[----:B------:R-:W-:-:S00]  /*1e10*/  BRA `(.L_x_4) ;  /* 0xfffffffc00fc7947 */ /* 0x000fc0000383ffff */
[----:B------:R-:W-:-:S00]  /*1e20*/  NOP ;  /* 0x0000000000007918 */ /* 0x000fc00000000000 */
        /* <DEDUP_REMOVED lines=13> */
.L_x_55:


//--------------------- .text._Z15matmult_kernel4iiiPdS_S_i --------------------------
	.section	.text._Z15matmult_kernel4iiiPdS_S_i,"ax",@progbits
	.align	128
        .global         _Z15matmult_kernel4iiiPdS_S_i
        .type           _Z15matmult_kernel4iiiPdS_S_i,@function
        .size           _Z15matmult_kernel4iiiPdS_S_i,(.L_x_56 - _Z15matmult_kernel4iiiPdS_S_i)
        .other          _Z15matmult_kernel4iiiPdS_S_i,@"STO_CUDA_ENTRY STV_DEFAULT"
_Z15matmult_kernel4iiiPdS_S_i:
.text._Z15matmult_kernel4iiiPdS_S_i:
[----:B------:R-:W-:Y:S01]  /*0000*/  LDC R1, c[0x0][0x37c] ;  /* 0x0000df00ff017b82 */ /* 0x000fe20000000800 */
[----:B------:R-:W0:Y:S07]  /*0010*/  S2R R0, SR_TID.X ;  /* 0x0000000000007919 */ /* 0x000e2e0000002100 */
[----:B------:R-:W0:Y:S01]  /*0020*/  S2UR UR4, SR_CTAID.X ;  /* 0x00000000000479c3 */ /* 0x000e220000002500 */
[----:B------:R-:W1:Y:S01]  /*0030*/  LDCU.64 UR8, c[0x0][0x380] ;  /* 0x00007000ff0877ac */ /* 0x000e620008000a00 */
[----:B------:R-:W2:Y:S06]  /*0040*/  S2R R5, SR_TID.Y ;  /* 0x0000000000057919 */ /* 0x000eac0000002200 */
[----:B------:R-:W0:Y:S08]  /*0050*/  LDC R3, c[0x0][0x360] ;  /* 0x0000d800ff037b82 */ /* 0x000e300000000800 */
[----:B------:R-:W2:Y:S08]  /*0060*/  S2UR UR5, SR_CTAID.Y ;  /* 0x00000000000579c3 */ /* 0x000eb00000002600 */
[----:B------:R-:W2:Y:S08]  /*0070*/  LDC R2, c[0x0][0x364] ;  /* 0x0000d900ff027b82 */ /* 0x000eb00000000800 */
[----:B------:R-:W3:Y:S01]  /*0080*/  LDC R4, c[0x0][0x3a8] ;  /* 0x0000ea00ff047b82 */ /* 0x000ee20000000800 */
[----:B0-----:R-:W-:-:S02]  /*0090*/  IMAD R3, R3, UR4, R0 ;  /* 0x0000000403037c24 */ /* 0x001fc4000f8e0200 */
[----:B--2---:R-:W-:-:S05]  /*00a0*/  IMAD R0, R2, UR5, R5 ;  /* 0x0000000502007c24 */ /* 0x004fca000f8e0205 */
[----:B-1----:R-:W-:Y:S01]  /*00b0*/  ISETP.GE.AND P0, PT, R0, UR8, PT ;  /* 0x0000000800007c0c */ /* 0x002fe2000bf06270 */
[----:B---3--:R-:W-:-:S05]  /*00c0*/  IMAD R3, R3, R4, RZ ;  /* 0x0000000403037224 */ /* 0x008fca00078e02ff */
[----:B------:R-:W-:-:S13]  /*00d0*/  ISETP.GE.OR P0, PT, R3, UR9, P0 ;  /* 0x0000000903007c0c */ /* 0x000fda0008706670 */
[----:B------:R-:W-:Y:S05]  /*00e0*/  @P0 EXIT ;  /* 0x000000000000094d */ /* 0x000fea0003800000 */
[----:B------:R-:W0:Y:S01]  /*00f0*/  LDCU UR4, c[0x0][0x388] ;  /* 0x00007100ff0477ac */ /* 0x000e220008000800 */
[----:B------:R-:W-:Y:S02]  /*0100*/  LOP3.LUT R2, RZ, R3, RZ, 0x33, !PT ;  /* 0x00000003ff027212 */ /* 0x000fe400078e33ff */
[----:B------:R-:W-:Y:S02]  /*0110*/  CS2R R12, SRZ ;  /* 0x00000000000c7805 */ /* 0x000fe4000001ff00 */
[----:B------:R-:W-:Y:S02]  /*0120*/  CS2R R14, SRZ ;  /* 0x00000000000e7805 */ /* 0x000fe4000001ff00 */
[----:B------:R-:W-:Y:S02]  /*0130*/  CS2R R16, SRZ ;  /* 0x0000000000107805 */ /* 0x000fe4000001ff00 */
[----:B------:R-:W-:Y:S01]  /*0140*/  CS2R R18, SRZ ;  /* 0x0000000000127805 */ /* 0x000fe2000001ff00 */
[----:B------:R-:W-:Y:S01]  /*0150*/  VIADD R2, R2, UR9 ;  /* 0x0000000902027c36 */ /* 0x000fe20008000000 */
[----:B------:R-:W-:-:S02]  /*0160*/  CS2R R20, SRZ ;  /* 0x0000000000147805 */ /* 0x000fc4000001ff00 */
[----:B------:R-:W-:Y:S02]  /*0170*/  CS2R R22, SRZ ;  /* 0x0000000000167805 */ /* 0x000fe4000001ff00 */
[----:B------:R-:W-:Y:S02]  /*0180*/  CS2R R24, SRZ ;  /* 0x0000000000187805 */ /* 0x000fe4000001ff00 */
[----:B------:R-:W-:Y:S02]  /*0190*/  CS2R R26, SRZ ;  /* 0x00000000001a7805 */ /* 0x000fe4000001ff00 */
[----:B------:R-:W-:Y:S02]  /*01a0*/  ISETP.GE.AND P0, PT, R2, R4, PT ;  /* 0x000000040200720c */ /* 0x000fe40003f06270 */
[----:B------:R-:W-:Y:S02]  /*01b0*/  CS2R R28, SRZ ;  /* 0x00000000001c7805 */ /* 0x000fe4000001ff00 */
[----:B------:R-:W-:-:S02]  /*01c0*/  CS2R R30, SRZ ;  /* 0x00000000001e7805 */ /* 0x000fc4000001ff00 */
[----:B------:R-:W-:Y:S02]  /*01d0*/  CS2R R32, SRZ ;  /* 0x0000000000207805 */ /* 0x000fe4000001ff00 */
[----:B------:R-:W-:Y:S02]  /*01e0*/  CS2R R34, SRZ ;  /* 0x0000000000227805 */ /* 0x000fe4000001ff00 */
[----:B------:R-:W-:Y:S02]  /*01f0*/  CS2R R36, SRZ ;  /* 0x0000000000247805 */ /* 0x000fe4000001ff00 */
[----:B------:R-:W-:Y:S01]  /*0200*/  CS2R R38, SRZ ;  /* 0x0000000000267805 */ /* 0x000fe2000001ff00 */
[----:B0-----:R-:W-:Y:S01]  /*0210*/  UISETP.GE.AND UP0, UPT, UR4, 0x1, UPT ;  /* 0x000000010400788c */ /* 0x001fe2000bf06270 */
[----:B------:R-:W-:Y:S02]  /*0220*/  CS2R R40, SRZ ;  /* 0x0000000000287805 */ /* 0x000fe4000001ff00 */
[----:B------:R-:W-:-:S02]  /*0230*/  CS2R R42, SRZ ;  /* 0x00000000002a7805 */ /* 0x000fc4000001ff00 */
[----:B------:R-:W-:Y:S02]  /*0240*/  CS2R R44, SRZ ;  /* 0x00000000002c7805 */ /* 0x000fe4000001ff00 */
[----:B------:R-:W-:Y:S02]  /*0250*/  CS2R R46, SRZ ;  /* 0x00000000002e7805 */ /* 0x000fe4000001ff00 */
[----:B------:R-:W-:Y:S01]  /*0260*/  CS2R R48, SRZ ;  /* 0x0000000000307805 */ /* 0x000fe2000001ff00 */
[----:B------:R-:W-:Y:S01]  /*0270*/  @P0 VIADD R2, R4, 0xffffffff ;  /* 0xffffffff04020836 */ /* 0x000fe20000000000 */
[----:B------:R-:W-:Y:S02]  /*0280*/  CS2R R50, SRZ ;  /* 0x0000000000327805 */ /* 0x000fe4000001ff00 */
[----:B------:R-:W-:Y:S02]  /*0290*/  CS2R R52, SRZ ;  /* 0x0000000000347805 */ /* 0x000fe4000001ff00 */
[----:B------:R-:W-:-:S02]  /*02a0*/  CS2R R54, SRZ ;  /* 0x0000000000367805 */ /* 0x000fc4000001ff00 */
[----:B------:R-:W-:Y:S02]  /*02b0*/  CS2R R56, SRZ ;  /* 0x0000000000387805 */ /* 0x000fe4000001ff00 */
[----:B------:R-:W-:Y:S02]  /*02c0*/  CS2R R58, SRZ ;  /* 0x00000000003a7805 */ /* 0x000fe4000001ff00 */
[----:B------:R-:W-:Y:S02]  /*02d0*/  CS2R R60, SRZ ;  /* 0x00000000003c7805 */ /* 0x000fe4000001ff00 */
[----:B------:R-:W-:Y:S02]  /*02e0*/  CS2R R6, SRZ ;  /* 0x0000000000067805 */ /* 0x000fe4000001ff00 */
[----:B------:R-:W-:Y:S02]  /*02f0*/  CS2R R8, SRZ ;  /* 0x0000000000087805 */ /* 0x000fe4000001ff00 */
[----:B------:R-:W-:-:S02]  /*0300*/  CS2R R10, SRZ ;  /* 0x00000000000a7805 */ /* 0x000fc4000001ff00 */
[----:B------:R-:W-:Y:S02]  /*0310*/  CS2R R62, SRZ ;  /* 0x00000000003e7805 */ /* 0x000fe4000001ff00 */
[----:B------:R-:W-:Y:S02]  /*0320*/  CS2R R64, SRZ ;  /* 0x0000000000407805 */ /* 0x000fe4000001ff00 */
[----:B------:R-:W-:Y:S02]  /*0330*/  CS2R R66, SRZ ;  /* 0x0000000000427805 */ /* 0x000fe4000001ff00 */
[----:B------:R-:W-:Y:S01]  /*0340*/  CS2R R68, SRZ ;  /* 0x0000000000447805 */ /* 0x000fe2000001ff00 */
[----:B------:R-:W0:Y:S01]  /*0350*/  LDCU.64 UR6, c[0x0][0x358] ;  /* 0x00006b00ff0677ac */ /* 0x000e220008000a00 */
[----:B------:R-:W-:Y:S05]  /*0360*/  BRA.U !UP0, `(.L_x_5) ;  /* 0x0000001108547547 */ /* 0x000fea000b800000 */
[----:B------:R-:W1:Y:S01]  /*0370*/  LDC.64 R72, c[0x0][0x390] ;  /* 0x0000e400ff487b82 */ /* 0x000e620000000a00 */
[----:B------:R-:W-:Y:S01]  /*0380*/  ISETP.GE.AND P0, PT, R2, 0x2, PT ;  /* 0x000000020200780c */ /* 0x000fe20003f06270 */
[----:B------:R-:W-:-:S06]  /*0390*/  IMAD R82, R0, UR4, RZ ;  /* 0x0000000400527c24 */ /* 0x000fcc000f8e02ff */
[----:B------:R-:W2:Y:S01]  /*03a0*/  LDC.64 R70, c[0x0][0x398] ;  /* 0x0000e600ff467b82 */ /* 0x000ea20000000a00 */
[----:B------:R-:W-:Y:S01]  /*03b0*/  ISETP.GE.AND P4, PT, R2, 0x3, PT ;  /* 0x000000030200780c */ /* 0x000fe20003f86270 */
[----:B-1----:R-:W-:-:S05]  /*03c0*/  IMAD.WIDE.U32 R72, R82, 0x8, R72 ;  /* 0x0000000852487825 */ /* 0x002fca00078e0048 */
[----:B0-----:R-:W3:Y:S01]  /*03d0*/  @P0 LDG.E.64 R76, desc[UR6][R72.64] ;  /* 0x00000006484c0981 */ /* 0x001ee2000c1e1b00 */
[----:B--2---:R-:W-:-:S06]  /*03e0*/  IMAD.WIDE R70, R3, 0x8, R70 ;  /* 0x0000000803467825 */ /* 0x004fcc00078e0246 */
[----:B------:R-:W2:Y:S04]  /*03f0*/  @P4 LDG.E.64 R4, desc[UR6][R72.64] ;  /* 0x0000000648044981 */ /* 0x000ea8000c1e1b00 */
[----:B------:R-:W3:Y:S01]  /*0400*/  @P0 LDG.E.64 R74, desc[UR6][R70.64+0x8] ;  /* 0x00000806464a0981 */ /* 0x000ee2000c1e1b00 */
[----:B------:R-:W-:-:S03]  /*0410*/  ISETP.GE.AND P5, PT, R2, 0x4, PT ;  /* 0x000000040200780c */ /* 0x000fc60003fa6270 */
[----:B------:R-:W2:Y:S10]  /*0420*/  @P4 LDG.E.64 R12, desc[UR6][R70.64+0x10] ;  /* 0x00001006460c4981 */ /* 0x000eb4000c1e1b00 */
[----:B------:R-:W4:Y:S04]  /*0430*/  @P5 LDG.E.64 R84, desc[UR6][R72.64] ;  /* 0x0000000648545981 */ /* 0x000f28000c1e1b00 */
[----:B------:R-:W4:Y:S01]  /*0440*/  @P5 LDG.E.64 R86, desc[UR6][R70.64+0x18] ;  /* 0x0000180646565981 */ /* 0x000f22000c1e1b00 */
[----:B------:R-:W-:-:S02]  /*0450*/  ISETP.GE.AND P1, PT, R2, 0x5, PT ;  /* 0x000000050200780c */ /* 0x000fc40003f26270 */
[C---:B------:R-:W-:Y:S02]  /*0460*/  ISETP.GE.AND P2, PT, R2.reuse, 0x6, PT ;  /* 0x000000060200780c */ /* 0x040fe40003f46270 */
[----:B------:R-:W-:-:S09]  /*0470*/  ISETP.GE.AND P3, PT, R2, 0x7, PT ;  /* 0x000000070200780c */ /* 0x000fd20003f66270 */
[----:B------:R-:W5:Y:S04]  /*0480*/  @P1 LDG.E.64 R78, desc[UR6][R70.64+0x20] ;  /* 0x00002006464e1981 */ /* 0x000f68000c1e1b00 */
[----:B------:R-:W5:Y:S01]  /*0490*/  @P2 LDG.E.64 R80, desc[UR6][R70.64+0x28] ;  /* 0x0000280646502981 */ /* 0x000f62000c1e1b00 */
[----:B---3--:R-:W-:-:S03]  /*04a0*/  @P0 DFMA R66, R76, R74, RZ ;  /* 0x0000004a4c42022b */ /* 0x008fc600000000ff */
[----:B------:R-:W5:Y:S04]  /*04b0*/  @P1 LDG.E.64 R74, desc[UR6][R72.64] ;  /* 0x00000006484a1981 */ /* 0x000f68000c1e1b00 */
[----:B------:R-:W3:Y:S01]  /*04c0*/  @P2 LDG.E.64 R76, desc[UR6][R72.64] ;  /* 0x00000006484c2981 */ /* 0x000ee2000c1e1b00 */
[----:B--2---:R-:W-:Y:S01]  /*04d0*/  @P4 DFMA R64, R4, R12, RZ ;  /* 0x0000000c0440422b */ /* 0x004fe200000000ff */
[----:B------:R-:W-:Y:S02]  /*04e0*/  ISETP.GE.AND P0, PT, R2, 0x8, PT ;  /* 0x000000080200780c */ /* 0x000fe40003f06270 */
[----:B------:R-:W2:Y:S04]  /*04f0*/  @P3 LDG.E.64 R4, desc[UR6][R72.64] ;  /* 0x0000000648043981 */ /* 0x000ea8000c1e1b00 */
[----:B------:R-:W2:Y:S01]  /*0500*/  @P3 LDG.E.64 R12, desc[UR6][R70.64+0x30] ;  /* 0x00003006460c3981 */ /* 0x000ea2000c1e1b00 */
[----:B----4-:R-:W-:-:S06]  /*0510*/  @P5 DFMA R62, R84, R86, RZ ;  /* 0x00000056543e522b */ /* 0x010fcc00000000ff */
[----:B------:R-:W4:Y:S04]  /*0520*/  @P0 LDG.E.64 R84, desc[UR6][R72.64] ;  /* 0x0000000648540981 */ /* 0x000f28000c1e1b00 */
[----:B------:R-:W4:Y:S01]  /*0530*/  @P0 LDG.E.64 R86, desc[UR6][R70.64+0x38] ;  /* 0x0000380646560981 */ /* 0x000f22000c1e1b00 */
[C---:B------:R-:W-:Y:S02]  /*0540*/  ISETP.GE.AND P4, PT, R2.reuse, 0x9, PT ;  /* 0x000000090200780c */ /* 0x040fe40003f86270 */
[----:B------:R-:W-:Y:S01]  /*0550*/  ISETP.GE.AND P5, PT, R2, 0xa, PT ;  /* 0x0000000a0200780c */ /* 0x000fe20003fa6270 */
[----:B-----5:R-:W-:-:S10]  /*0560*/  @P1 DFMA R10, R74, R78, RZ ;  /* 0x0000004e4a0a122b */ /* 0x020fd400000000ff */
[----:B------:R-:W5:Y:S01]  /*0570*/  @P4 LDG.E.64 R74, desc[UR6][R72.64] ;  /* 0x00000006484a4981 */ /* 0x000f62000c1e1b00 */
[----:B---3--:R-:W-:Y:S01]  /*0580*/  @P2 DFMA R8, R76, R80, RZ ;  /* 0x000000504c08222b */ /* 0x008fe200000000ff */
[C---:B------:R-:W-:Y:S02]  /*0590*/  ISETP.GE.AND P2, PT, R2.reuse, 0xb, PT ;  /* 0x0000000b0200780c */ /* 0x040fe40003f46270 */
[----:B------:R-:W3:Y:S04]  /*05a0*/  @P5 LDG.E.64 R76, desc[UR6][R72.64] ;  /* 0x00000006484c5981 */ /* 0x000ee8000c1e1b00 */
[----:B------:R-:W5:Y:S04]  /*05b0*/  @P4 LDG.E.64 R78, desc[UR6][R70.64+0x40] ;  /* 0x00004006464e4981 */ /* 0x000f68000c1e1b00 */
[----:B------:R-:W3:Y:S01]  /*05c0*/  @P5 LDG.E.64 R80, desc[UR6][R70.64+0x48] ;  /* 0x0000480646505981 */ /* 0x000ee2000c1e1b00 */
[----:B--2---:R-:W-:Y:S01]  /*05d0*/  @P3 DFMA R6, R4, R12, RZ ;  /* 0x0000000c0406322b */ /* 0x004fe200000000ff */
[----:B------:R-:W-:-:S02]  /*05e0*/  ISETP.GE.AND P3, PT, R2, 0xc, PT ;  /* 0x0000000c0200780c */ /* 0x000fc40003f66270 */
[----:B------:R-:W2:Y:S04]  /*05f0*/  @P2 LDG.E.64 R4, desc[UR6][R72.64] ;  /* 0x0000000648042981 */ /* 0x000ea8000c1e1b00 */
[----:B------:R-:W2:Y:S01]  /*0600*/  @P2 LDG.E.64 R12, desc[UR6][R70.64+0x50] ;  /* 0x00005006460c2981 */ /* 0x000ea2000c1e1b00 */
[----:B----4-:R-:W-:-:S06]  /*0610*/  @P0 DFMA R60, R84, R86, RZ ;  /* 0x00000056543c022b */ /* 0x010fcc00000000ff */
[----:B------:R-:W4:Y:S04]  /*0620*/  @P3 LDG.E.64 R84, desc[UR6][R72.64] ;  /* 0x0000000648543981 */ /* 0x000f28000c1e1b00 */
[----:B------:R-:W4:Y:S01]  /*0630*/  @P3 LDG.E.64 R86, desc[UR6][R70.64+0x58] ;  /* 0x0000580646563981 */ /* 0x000f22000c1e1b00 */
[C---:B------:R-:W-:Y:S02]  /*0640*/  ISETP.GE.AND P0, PT, R2.reuse, 0xd, PT ;  /* 0x0000000d0200780c */ /* 0x040fe40003f06270 */
[C---:B------:R-:W-:Y:S01]  /*0650*/  ISETP.GE.AND P1, PT, R2.reuse, 0xe, PT ;  /* 0x0000000e0200780c */ /* 0x040fe20003f26270 */
[----:B-----5:R-:W-:Y:S01]  /*0660*/  @P4 DFMA R58, R74, R78, RZ ;  /* 0x0000004e4a3a422b */ /* 0x020fe200000000ff */
[----:B------:R-:W-:-:S09]  /*0670*/  ISETP.GE.AND P4, PT, R2, 0xf, PT ;  /* 0x0000000f0200780c */ /* 0x000fd20003f86270 */
[----:B------:R-:W5:Y:S01]  /*0680*/  @P0 LDG.E.64 R78, desc[UR6][R72.64] ;  /* 0x00000006484e0981 */ /* 0x000f62000c1e1b00 */
[----:B---3--:R-:W-:-:S03]  /*0690*/  @P5 DFMA R56, R76, R80, RZ ;  /* 0x000000504c38522b */ /* 0x008fc600000000ff */
[----:B------:R-:W5:Y:S04]  /*06a0*/  @P0 LDG.E.64 R80, desc[UR6][R70.64+0x60] ;  /* 0x0000600646500981 */ /* 0x000f68000c1e1b00 */
[----:B------:R-:W3:Y:S04]  /*06b0*/  @P1 LDG.E.64 R74, desc[UR6][R72.64] ;  /* 0x00000006484a1981 */ /* 0x000ee8000c1e1b00 */
        /* <DEDUP_REMOVED lines=8> */
[C---:B------:R-:W-:Y:S01]  /*0740*/  ISETP.GE.AND P3, PT, R2.reuse, 0x11, PT ;  /* 0x000000110200780c */ /* 0x040fe20003f66270 */
[----:B-----5:R-:W-:Y:S01]  /*0750*/  @P0 DFMA R50, R78, R80, RZ ;  /* 0x000000504e32022b */ /* 0x020fe200000000ff */
[C---:B------:R-:W-:Y:S01]  /*0760*/  ISETP.GE.AND P0, PT, R2.reuse, 0x13, PT ;  /* 0x000000130200780c */ /* 0x040fe20003f06270 */
[----:B---3--:R-:W-:Y:S01]  /*0770*/  @P1 DFMA R48, R74, R76, RZ ;  /* 0x0000004c4a30122b */ /* 0x008fe200000000ff */
[----:B------:R-:W-:-:S09]  /*0780*/  ISETP.GE.AND P1, PT, R2, 0x12, PT ;  /* 0x000000120200780c */ /* 0x000fd20003f26270 */
[----:B------:R-:W3:Y:S04]  /*0790*/  @P3 LDG.E.64 R76, desc[UR6][R72.64] ;  /* 0x00000006484c3981 */ /* 0x000ee8000c1e1b00 */
[----:B------:R-:W3:Y:S01]  /*07a0*/  @P3 LDG.E.64 R74, desc[UR6][R70.64+0x80] ;  /* 0x00008006464a3981 */ /* 0x000ee2000c1e1b00 */
[----:B--2---:R-:W-:-:S03]  /*07b0*/  @P4 DFMA R46, R12, R4, RZ ;  /* 0x000000040c2e422b */ /* 0x004fc600000000ff */
[----:B------:R-:W2:Y:S01]  /*07c0*/  @P0 LDG.E.64 R4, desc[UR6][R72.64] ;  /* 0x0000000648040981 */ /* 0x000ea2000c1e1b00 */
[----:B------:R-:W-:-:S03]  /*07d0*/  ISETP.GE.AND P4, PT, R2, 0x14, PT ;  /* 0x000000140200780c */ /* 0x000fc60003f86270 */
[----:B------:R-:W2:Y:S04]  /*07e0*/  @P0 LDG.E.64 R12, desc[UR6][R70.64+0x90] ;  /* 0x00009006460c0981 */ /* 0x000ea8000c1e1b00 */
[----:B------:R-:W5:Y:S04]  /*07f0*/  @P1 LDG.E.64 R78, desc[UR6][R72.64] ;  /* 0x00000006484e1981 */ /* 0x000f68000c1e1b00 */
[----:B------:R-:W5:Y:S01]  /*0800*/  @P1 LDG.E.64 R80, desc[UR6][R70.64+0x88] ;  /* 0x0000880646501981 */ /* 0x000f62000c1e1b00 */
[----:B----4-:R-:W-:-:S03]  /*0810*/  @P2 DFMA R44, R84, R86, RZ ;  /* 0x00000056542c222b */ /* 0x010fc600000000ff */
[----:B------:R-:W4:Y:S04]  /*0820*/  @P4 LDG.E.64 R86, desc[UR6][R72.64] ;  /* 0x0000000648564981 */ /* 0x000f28000c1e1b00 */
[----:B------:R-:W4:Y:S01]  /*0830*/  @P4 LDG.E.64 R84, desc[UR6][R70.64+0x98] ;  /* 0x0000980646544981 */ /* 0x000f22000c1e1b00 */
[C---:B------:R-:W-:Y:S01]  /*0840*/  ISETP.GE.AND P2, PT, R2.reuse, 0x16, PT ;  /* 0x000000160200780c */ /* 0x040fe20003f46270 */
[----:B---3--:R-:W-:Y:S01]  /*0850*/  @P3 DFMA R42, R76, R74, RZ ;  /* 0x0000004a4c2a322b */ /* 0x008fe200000000ff */
[----:B------:R-:W-:Y:S01]  /*0860*/  ISETP.GE.AND P3, PT, R2, 0x15, PT ;  /* 0x000000150200780c */ /* 0x000fe20003f66270 */
[----:B--2---:R-:W-:-:S10]  /*0870*/  @P0 DFMA R38, R4, R12, RZ ;  /* 0x0000000c0426022b */ /* 0x004fd400000000ff */
[----:B------:R-:W2:Y:S01]  /*0880*/  @P2 LDG.E.64 R12, desc[UR6][R72.64] ;  /* 0x00000006480c2981 */ /* 0x000ea2000c1e1b00 */
[----:B------:R-:W-:-:S03]  /*0890*/  ISETP.GE.AND P0, PT, R2, 0x18, PT ;  /* 0x000000180200780c */ /* 0x000fc60003f06270 */
[----:B------:R-:W2:Y:S01]  /*08a0*/  @P2 LDG.E.64 R4, desc[UR6][R70.64+0xa8] ;  /* 0x0000a80646042981 */ /* 0x000ea2000c1e1b00 */
[----:B-----5:R-:W-:Y:S01]  /*08b0*/  @P1 DFMA R40, R78, R80, RZ ;  /* 0x000000504e28122b */ /* 0x020fe200000000ff */
[----:B------:R-:W-:Y:S02]  /*08c0*/  ISETP.GE.AND P1, PT, R2, 0x17, PT ;  /* 0x000000170200780c */ /* 0x000fe40003f26270 */
[----:B------:R-:W3:Y:S04]  /*08d0*/  @P3 LDG.E.64 R76, desc[UR6][R72.64] ;  /* 0x00000006484c3981 */ /* 0x000ee8000c1e1b00 */
[----:B------:R-:W3:Y:S01]  /*08e0*/  @P3 LDG.E.64 R74, desc[UR6][R70.64+0xa0] ;  /* 0x0000a006464a3981 */ /* 0x000ee2000c1e1b00 */
[----:B----4-:R-:W-:-:S03]  /*08f0*/  @P4 DFMA R36, R86, R84, RZ ;  /* 0x000000545624422b */ /* 0x010fc600000000ff */
[----:B------:R-:W4:Y:S04]  /*0900*/  @P0 LDG.E.64 R80, desc[UR6][R72.64] ;  /* 0x0000000648500981 */ /* 0x000f28000c1e1b00 */
[----:B------:R-:W5:Y:S04]  /*0910*/  @P1 LDG.E.64 R86, desc[UR6][R72.64] ;  /* 0x0000000648561981 */ /* 0x000f68000c1e1b00 */
[----:B------:R-:W5:Y:S04]  /*0920*/  @P1 LDG.E.64 R78, desc[UR6][R70.64+0xb0] ;  /* 0x0000b006464e1981 */ /* 0x000f68000c1e1b00 */
[----:B------:R-:W4:Y:S01]  /*0930*/  @P0 LDG.E.64 R84, desc[UR6][R70.64+0xb8] ;  /* 0x0000b80646540981 */ /* 0x000f22000c1e1b00 */
[----:B------:R-:W-:-:S02]  /*0940*/  ISETP.GE.AND P4, PT, R2, 0x19, PT ;  /* 0x000000190200780c */ /* 0x000fc40003f86270 */
[----:B------:R-:W-:Y:S01]  /*0950*/  ISETP.GE.AND P5, PT, R2, 0x1a, PT ;  /* 0x0000001a0200780c */ /* 0x000fe20003fa6270 */
[----:B--2---:R-:W-:-:S10]  /*0960*/  @P2 DFMA R32, R12, R4, RZ ;  /* 0x000000040c20222b */ /* 0x004fd400000000ff */
[----:B------:R-:W2:Y:S01]  /*0970*/  @P4 LDG.E.64 R12, desc[UR6][R72.64] ;  /* 0x00000006480c4981 */ /* 0x000ea2000c1e1b00 */
[----:B------:R-:W-:-:S03]  /*0980*/  ISETP.GE.AND P2, PT, R2, 0x1c, PT ;  /* 0x0000001c0200780c */ /* 0x000fc60003f46270 */
[----:B------:R-:W2:Y:S01]  /*0990*/  @P4 LDG.E.64 R4, desc[UR6][R70.64+0xc0] ;  /* 0x0000c00646044981 */ /* 0x000ea2000c1e1b00 */
[----:B---3--:R-:W-:Y:S01]  /*09a0*/  @P3 DFMA R34, R76, R74, RZ ;  /* 0x0000004a4c22322b */ /* 0x008fe200000000ff */
[----:B------:R-:W-:Y:S02]  /*09b0*/  ISETP.GE.AND P3, PT, R2, 0x1b, PT ;  /* 0x0000001b0200780c */ /* 0x000fe40003f66270 */
[----:B------:R-:W3:Y:S04]  /*09c0*/  @P5 LDG.E.64 R76, desc[UR6][R72.64] ;  /* 0x00000006484c5981 */ /* 0x000ee8000c1e1b00 */
[----:B------:R-:W3:Y:S01]  /*09d0*/  @P5 LDG.E.64 R74, desc[UR6][R70.64+0xc8] ;  /* 0x0000c806464a5981 */ /* 0x000ee2000c1e1b00 */
[----:B-----5:R-:W-:-:S06]  /*09e0*/  @P1 DFMA R30, R86, R78, RZ ;  /* 0x0000004e561e122b */ /* 0x020fcc00000000ff */
[----:B------:R-:W5:Y:S01]  /*09f0*/  @P3 LDG.E.64 R86, desc[UR6][R72.64] ;  /* 0x0000000648563981 */ /* 0x000f62000c1e1b00 */
[----:B----4-:R-:W-:-:S03]  /*0a00*/  @P0 DFMA R28, R80, R84, RZ ;  /* 0x00000054501c022b */ /* 0x010fc600000000ff */
[----:B------:R-:W5:Y:S04]  /*0a10*/  @P3 LDG.E.64 R84, desc[UR6][R70.64+0xd0] ;  /* 0x0000d00646543981 */ /* 0x000f68000c1e1b00 */
[----:B------:R-:W4:Y:S04]  /*0a20*/  @P2 LDG.E.64 R78, desc[UR6][R72.64] ;  /* 0x00000006484e2981 */ /* 0x000f28000c1e1b00 */
[----:B------:R-:W4:Y:S01]  /*0a30*/  @P2 LDG.E.64 R80, desc[UR6][R70.64+0xd8] ;  /* 0x0000d80646502981 */ /* 0x000f22000c1e1b00 */
[C---:B------:R-:W-:Y:S02]  /*0a40*/  ISETP.GE.AND P6, PT, R2.reuse, 0x1d, PT ;  /* 0x0000001d0200780c */ /* 0x040fe40003fc6270 */
[----:B------:R-:W-:-:S02]  /*0a50*/  ISETP.GE.AND P1, PT, R2, 0x1f, PT ;  /* 0x0000001f0200780c */ /* 0x000fc40003f26270 */
[----:B------:R-:W-:-:S13]  /*0a60*/  ISETP.GT.AND P0, PT, R2, RZ, PT ;  /* 0x000000ff0200720c */ /* 0x000fda0003f04270 */
[----:B------:R-:W4:Y:S01]  /*0a70*/  @P0 LDG.E.64 R88, desc[UR6][R70.64] ;  /* 0x0000000646580981 */ /* 0x000f22000c1e1b00 */
[----:B--2---:R-:W-:Y:S01]  /*0a80*/  @P4 DFMA R26, R12, R4, RZ ;  /* 0x000000040c1a422b */ /* 0x004fe200000000ff */
[C---:B------:R-:W-:Y:S02]  /*0a90*/  ISETP.GE.AND P4, PT, R2.reuse, 0x1e, PT ;  /* 0x0000001e0200780c */ /* 0x040fe40003f86270 */
[----:B------:R-:W2:Y:S01]  /*0aa0*/  @P6 LDG.E.64 R4, desc[UR6][R70.64+0xe0] ;  /* 0x0000e00646046981 */ /* 0x000ea2000c1e1b00 */
[----:B---3--:R-:W-:Y:S01]  /*0ab0*/  @P5 DFMA R24, R76, R74, RZ ;  /* 0x0000004a4c18522b */ /* 0x008fe200000000ff */
[----:B------:R-:W-:Y:S02]  /*0ac0*/  ISETP.GE.AND P5, PT, R2, 0x20, PT ;  /* 0x000000200200780c */ /* 0x000fe40003fa6270 */
[----:B------:R-:W2:Y:S07]  /*0ad0*/  @P6 LDG.E.64 R76, desc[UR6][R72.64] ;  /* 0x00000006484c6981 */ /* 0x000eae000c1e1b00 */
[----:B------:R-:W3:Y:S04]  /*0ae0*/  @P4 LDG.E.64 R12, desc[UR6][R72.64] ;  /* 0x00000006480c4981 */ /* 0x000ee8000c1e1b00 */
[----:B------:R-:W3:Y:S01]  /*0af0*/  @P4 LDG.E.64 R74, desc[UR6][R70.64+0xe8] ;  /* 0x0000e806464a4981 */ /* 0x000ee2000c1e1b00 */
[----:B-----5:R-:W-:-:S03]  /*0b00*/  @P3 DFMA R22, R86, R84, RZ ;  /* 0x000000545616322b */ /* 0x020fc600000000ff */
[----:B------:R-:W5:Y:S04]  /*0b10*/  @P1 LDG.E.64 R84, desc[UR6][R72.64] ;  /* 0x0000000648541981 */ /* 0x000f68000c1e1b00 */
[----:B------:R-:W5:Y:S01]  /*0b20*/  @P5 LDG.E.64 R86, desc[UR6][R72.64] ;  /* 0x0000000648565981 */ /* 0x000f62000c1e1b00 */
[----:B----4-:R-:W-:-:S03]  /*0b30*/  @P2 DFMA R20, R78, R80, RZ ;  /* 0x000000504e14222b */ /* 0x010fc600000000ff */
[----:B------:R-:W5:Y:S04]  /*0b40*/  @P1 LDG.E.64 R78, desc[UR6][R70.64+0xf0] ;  /* 0x0000f006464e1981 */ /* 0x000f68000c1e1b00 */
[----:B------:R-:W4:Y:S04]  /*0b50*/  @P0 LDG.E.64 R80, desc[UR6][R72.64] ;  /* 0x0000000648500981 */ /* 0x000f28000c1e1b00 */
[----:B------:R-:W4:Y:S01]  /*0b60*/  @P5 LDG.E.64 R90, desc[UR6][R70.64+0xf8] ;  /* 0x0000f806465a5981 */ /* 0x000f22000c1e1b00 */
[----:B------:R-:W-:-:S04]  /*0b70*/  UIADD3 UR4, UPT, UPT, -UR4, 0x1, URZ ;  /* 0x0000000104047890 */ /* 0x000fc8000fffe1ff */
[----:B------:R-:W-:Y:S01]  /*0b80*/  UISETP.NE.AND UP0, UPT, UR4, URZ, UPT ;  /* 0x000000ff0400728c */ /* 0x000fe2000bf05270 */
[----:B--2---:R-:W-:Y:S02]  /*0b90*/  @P6 DFMA R18, R76, R4, RZ ;  /* 0x000000044c12622b */ /* 0x004fe400000000ff */
[----:B---3--:R-:W-:Y:S01]  /*0ba0*/  @P4 DFMA R16, R12, R74, RZ ;  /* 0x0000004a0c10422b */ /* 0x008fe200000000ff */
[----:B------:R-:W-:Y:S01]  /*0bb0*/  CS2R R12, SRZ ;  /* 0x00000000000c7805 */ /* 0x000fe2000001ff00 */
[----:B-----5:R-:W-:Y:S02]  /*0bc0*/  @P1 DFMA R14, R84, R78, RZ ;  /* 0x0000004e540e122b */ /* 0x020fe400000000ff */
[----:B----4-:R-:W-:Y:S02]  /*0bd0*/  @P0 DFMA R68, R80, R88, RZ ;  /* 0x000000585044022b */ /* 0x010fe400000000ff */
[----:B------:R-:W-:Y:S01]  /*0be0*/  @P5 DFMA R12, R86, R90, RZ ;  /* 0x0000005a560c522b */ /* 0x000fe200000000ff */
[----:B------:R-:W-:Y:S10]  /*0bf0*/  BRA.U !UP0, `(.L_x_5) ;  /* 0x0000000908307547 */ /* 0x000ff4000b800000 */
[----:B------:R-:W-:Y:S01]  /*0c00*/  VIADD R4, R3, UR9 ;  /* 0x0000000903047c36 */ /* 0x000fe20008000000 */
[----:B------:R-:W0:Y:S01]  /*0c10*/  LDCU UR5, c[0x0][0x384] ;  /* 0x00007080ff0577ac */ /* 0x000e220008000800 */
[----:B------:R-:W-:-:S07]  /*0c20*/  VIADD R5, R82, 0x1 ;  /* 0x0000000152057836 */ /* 0x000fce0000000000 */
.L_x_6:
[----:B------:R-:W1:Y:S01]  /*0c30*/  LDC.64 R72, c[0x0][0x390] ;  /* 0x0000e400ff487b82 */ /* 0x000e620000000a00 */
[C---:B------:R-:W-:Y:S02]  /*0c40*/  ISETP.GE.AND P1, PT, R2.reuse, 0x2, PT ;  /* 0x000000020200780c */ /* 0x040fe40003f26270 */
[----:B------:R-:W-:-:S05]  /*0c50*/  ISETP.GE.AND P2, PT, R2, 0x3, PT ;  /* 0x000000030200780c */ /* 0x000fca0003f46270 */
[----:B------:R-:W2:Y:S01]  /*0c60*/  LDC.64 R70, c[0x0][0x398] ;  /* 0x0000e600ff467b82 */ /* 0x000ea20000000a00 */
[----:B-1----:R-:W-:-:S05]  /*0c70*/  IMAD.WIDE.U32 R72, R5, 0x8, R72 ;  /* 0x0000000805487825 */ /* 0x002fca00078e0048 */
[----:B------:R-:W3:Y:S01]  /*0c80*/  @P1 LDG.E.64 R80, desc[UR6][R72.64] ;  /* 0x0000000648501981 */ /* 0x000ee2000c1e1b00 */
[----:B--2---:R-:W-:-:S03]  /*0c90*/  IMAD.WIDE R70, R4, 0x8, R70 ;  /* 0x0000000804467825 */ /* 0x004fc600078e0246 */
[----:B------:R-:W2:Y:S04]  /*0ca0*/  @P2 LDG.E.64 R76, desc[UR6][R72.64] ;  /* 0x00000006484c2981 */ /* 0x000ea8000c1e1b00 */
[----:B------:R-:W3:Y:S04]  /*0cb0*/  @P1 LDG.E.64 R74, desc[UR6][R70.64+0x8] ;  /* 0x00000806464a1981 */ /* 0x000ee8000c1e1b00 */
[----:B------:R-:W2:Y:S01]  /*0cc0*/  @P2 LDG.E.64 R78, desc[UR6][R70.64+0x10] ;  /* 0x00001006464e2981 */ /* 0x000ea2000c1e1b00 */
[----:B------:R-:W-:-:S13]  /*0cd0*/  ISETP.GE.AND P3, PT, R2, 0x4, PT ;  /* 0x000000040200780c */ /* 0x000fda0003f66270 */
[----:B------:R-:W4:Y:S04]  /*0ce0*/  @P3 LDG.E.64 R86, desc[UR6][R72.64] ;  /* 0x0000000648563981 */ /* 0x000f28000c1e1b00 */
[----:B------:R-:W4:Y:S01]  /*0cf0*/  @P3 LDG.E.64 R88, desc[UR6][R70.64+0x18] ;  /* 0x0000180646583981 */ /* 0x000f22000c1e1b00 */
[C---:B------:R-:W-:Y:S02]  /*0d00*/  ISETP.GE.AND P4, PT, R2.reuse, 0x5, PT ;  /* 0x000000050200780c */ /* 0x040fe40003f86270 */
[----:B------:R-:W-:-:S11]  /*0d10*/  ISETP.GE.AND P6, PT, R2, 0x6, PT ;  /* 0x000000060200780c */ /* 0x000fd60003fc6270 */
[----:B------:R-:W5:Y:S04]  /*0d20*/  @P4 LDG.E.64 R84, desc[UR6][R70.64+0x20] ;  /* 0x0000200646544981 */ /* 0x000f68000c1e1b00 */
[----:B------:R-:W5:Y:S01]  /*0d30*/  @P6 LDG.E.64 R82, desc[UR6][R72.64] ;  /* 0x0000000648526981 */ /* 0x000f62000c1e1b00 */
[----:B---3--:R-:W-:Y:S01]  /*0d40*/  @P1 DFMA R66, R74, R80, R66 ;  /* 0x000000504a42122b */ /* 0x008fe20000000042 */
[----:B------:R-:W-:Y:S02]  /*0d50*/  ISETP.GE.AND P1, PT, R2, 0x7, PT ;  /* 0x000000070200780c */ /* 0x000fe40003f26270 */
[----:B------:R-:W5:Y:S04]  /*0d60*/  @P4 LDG.E.64 R74, desc[UR6][R72.64] ;  /* 0x00000006484a4981 */ /* 0x000f68000c1e1b00 */
[----:B------:R-:W3:Y:S01]  /*0d70*/  @P6 LDG.E.64 R80, desc[UR6][R70.64+0x28] ;  /* 0x0000280646506981 */ /* 0x000ee2000c1e1b00 */
[----:B--2---:R-:W-:-:S06]  /*0d80*/  @P2 DFMA R64, R78, R76, R64 ;  /* 0x0000004c4e40222b */ /* 0x004fcc0000000040 */
[----:B------:R-:W2:Y:S04]  /*0d90*/  @P1 LDG.E.64 R78, desc[UR6][R72.64] ;  /* 0x00000006484e1981 */ /* 0x000ea8000c1e1b00 */
[----:B------:R-:W2:Y:S01]  /*0da0*/  @P1 LDG.E.64 R76, desc[UR6][R70.64+0x30] ;  /* 0x00003006464c1981 */ /* 0x000ea2000c1e1b00 */
[----:B------:R-:W-:Y:S01]  /*0db0*/  ISETP.GE.AND P2, PT, R2, 0x8, PT ;  /* 0x000000080200780c */ /* 0x000fe20003f46270 */
[----:B----4-:R-:W-:-:S12]  /*0dc0*/  @P3 DFMA R62, R88, R86, R62 ;  /* 0x00000056583e322b */ /* 0x010fd8000000003e */
[----:B------:R-:W4:Y:S04]  /*0dd0*/  @P2 LDG.E.64 R86, desc[UR6][R72.64] ;  /* 0x0000000648562981 */ /* 0x000f28000c1e1b00 */
[----:B------:R-:W4:Y:S01]  /*0de0*/  @P2 LDG.E.64 R88, desc[UR6][R70.64+0x38] ;  /* 0x0000380646582981 */ /* 0x000f22000c1e1b00 */
[C---:B------:R-:W-:Y:S02]  /*0df0*/  ISETP.GE.AND P5, PT, R2.reuse, 0x9, PT ;  /* 0x000000090200780c */ /* 0x040fe40003fa6270 */
[C---:B------:R-:W-:Y:S01]  /*0e00*/  ISETP.GE.AND P3, PT, R2.reuse, 0xa, PT ;  /* 0x0000000a0200780c */ /* 0x040fe20003f66270 */
[----:B-----5:R-:W-:Y:S01]  /*0e10*/  @P4 DFMA R10, R84, R74, R10 ;  /* 0x0000004a540a422b */ /* 0x020fe2000000000a */
[----:B------:R-:W-:-:S09]  /*0e20*/  ISETP.GE.AND P4, PT, R2, 0xb, PT ;  /* 0x0000000b0200780c */ /* 0x000fd20003f86270 */
[----:B------:R-:W5:Y:S01]  /*0e30*/  @P5 LDG.E.64 R74, desc[UR6][R72.64] ;  /* 0x00000006484a5981 */ /* 0x000f62000c1e1b00 */
[----:B---3--:R-:W-:-:S03]  /*0e40*/  @P6 DFMA R8, R80, R82, R8 ;  /* 0x000000525008622b */ /* 0x008fc60000000008 */
[----:B------:R-:W5:Y:S04]  /*0e50*/  @P5 LDG.E.64 R80, desc[UR6][R70.64+0x40] ;  /* 0x0000400646505981 */ /* 0x000f68000c1e1b00 */
[----:B------:R-:W3:Y:S04]  /*0e60*/  @P3 LDG.E.64 R82, desc[UR6][R72.64] ;  /* 0x0000000648523981 */ /* 0x000ee8000c1e1b00 */
[----:B------:R-:W3:Y:S01]  /*0e70*/  @P4 LDG.E.64 R84, desc[UR6][R70.64+0x50] ;  /* 0x0000500646544981 */ /* 0x000ee2000c1e1b00 */
[----:B--2---:R-:W-:-:S03]  /*0e80*/  @P1 DFMA R6, R76, R78, R6 ;  /* 0x0000004e4c06122b */ /* 0x004fc60000000006 */
[----:B------:R-:W3:Y:S04]  /*0e90*/  @P3 LDG.E.64 R78, desc[UR6][R70.64+0x48] ;  /* 0x00004806464e3981 */ /* 0x000ee8000c1e1b00 */
[----:B------:R-:W2:Y:S01]  /*0ea0*/  @P4 LDG.E.64 R76, desc[UR6][R72.64] ;  /* 0x00000006484c4981 */ /* 0x000ea2000c1e1b00 */
[----:B------:R-:W-:Y:S01]  /*0eb0*/  ISETP.GE.AND P1, PT, R2, 0xc, PT ;  /* 0x0000000c0200780c */ /* 0x000fe20003f26270 */
[----:B----4-:R-:W-:-:S12]  /*0ec0*/  @P2 DFMA R60, R88, R86, R60 ;  /* 0x00000056583c222b */ /* 0x010fd8000000003c */
[----:B------:R-:W4:Y:S04]  /*0ed0*/  @P1 LDG.E.64 R86, desc[UR6][R72.64] ;  /* 0x0000000648561981 */ /* 0x000f28000c1e1b00 */
[----:B------:R-:W4:Y:S01]  /*0ee0*/  @P1 LDG.E.64 R88, desc[UR6][R70.64+0x58] ;  /* 0x0000580646581981 */ /* 0x000f22000c1e1b00 */
[C---:B------:R-:W-:Y:S01]  /*0ef0*/  ISETP.GE.AND P2, PT, R2.reuse, 0xd, PT ;  /* 0x0000000d0200780c */ /* 0x040fe20003f46270 */
[----:B-----5:R-:W-:Y:S01]  /*0f00*/  @P5 DFMA R58, R80, R74, R58 ;  /* 0x0000004a503a522b */ /* 0x020fe2000000003a */
[----:B------:R-:W-:-:S11]  /*0f10*/  ISETP.GE.AND P5, PT, R2, 0xf, PT ;  /* 0x0000000f0200780c */ /* 0x000fd60003fa6270 */
[----:B------:R-:W5:Y:S01]  /*0f20*/  @P2 LDG.E.64 R74, desc[UR6][R72.64] ;  /* 0x00000006484a2981 */ /* 0x000f62000c1e1b00 */
[----:B---3--:R-:W-:Y:S01]  /*0f30*/  @P3 DFMA R56, R78, R82, R56 ;  /* 0x000000524e38322b */ /* 0x008fe20000000038 */
[----:B------:R-:W-:Y:S02]  /*0f40*/  ISETP.GE.AND P3, PT, R2, 0xe, PT ;  /* 0x0000000e0200780c */ /* 0x000fe40003f66270 */
[----:B------:R-:W5:Y:S01]  /*0f50*/  @P2 LDG.E.64 R78, desc[UR6][R70.64+0x60] ;  /* 0x00006006464e2981 */ /* 0x000f62000c1e1b00 */
[----:B--2---:R-:W-:-:S03]  /*0f60*/  @P4 DFMA R54, R84, R76, R54 ;  /* 0x0000004c5436422b */ /* 0x004fc60000000036 */
[----:B------:R-:W2:Y:S04]  /*0f70*/  @P5 LDG.E.64 R76, desc[UR6][R72.64] ;  /* 0x00000006484c5981 */ /* 0x000ea8000c1e1b00 */
[----:B------:R-:W2:Y:S01]  /*0f80*/  @P5 LDG.E.64 R84, desc[UR6][R70.64+0x70] ;  /* 0x0000700646545981 */ /* 0x000ea2000c1e1b00 */
[----:B------:R-:W-:-:S03]  /*0f90*/  ISETP.GE.AND P4, PT, R2, 0x10, PT ;  /* 0x000000100200780c */ /* 0x000fc60003f86270 */
[----:B------:R-:W3:Y:S04]  /*0fa0*/  @P3 LDG.E.64 R82, desc[UR6][R72.64] ;  /* 0x0000000648523981 */ /* 0x000ee8000c1e1b00 */
[----:B------:R-:W3:Y:S01]  /*0fb0*/  @P3 LDG.E.64 R80, desc[UR6][R70.64+0x68] ;  /* 0x0000680646503981 */ /* 0x000ee2000c1e1b00 */
[----:B----4-:R-:W-:-:S05]  /*0fc0*/  @P1 DFMA R52, R88, R86, R52 ;  /* 0x000000565834122b */ /* 0x010fca0000000034 */
[----:B------:R-:W4:Y:S04]  /*0fd0*/  @P4 LDG.E.64 R86, desc[UR6][R72.64] ;  /* 0x0000000648564981 */ /* 0x000f28000c1e1b00 */
[----:B------:R-:W4:Y:S01]  /*0fe0*/  @P4 LDG.E.64 R88, desc[UR6][R70.64+0x78] ;  /* 0x0000780646584981 */ /* 0x000f22000c1e1b00 */
[C---:B------:R-:W-:Y:S01]  /*0ff0*/  ISETP.GE.AND P1, PT, R2.reuse, 0x11, PT ;  /* 0x000000110200780c */ /* 0x040fe20003f26270 */
[----:B-----5:R-:W-:Y:S01]  /*1000*/  @P2 DFMA R50, R78, R74, R50 ;  /* 0x0000004a4e32222b */ /* 0x020fe20000000032 */
[----:B------:R-:W-:-:S11]  /*1010*/  ISETP.GE.AND P2, PT, R2, 0x12, PT ;  /* 0x000000120200780c */ /* 0x000fd60003f46270 */
[----:B------:R-:W5:Y:S04]  /*1020*/  @P1 LDG.E.64 R78, desc[UR6][R72.64] ;  /* 0x00000006484e1981 */ /* 0x000f68000c1e1b00 */
[----:B------:R-:W5:Y:S01]  /*1030*/  @P1 LDG.E.64 R74, desc[UR6][R70.64+0x80] ;  /* 0x00008006464a1981 */ /* 0x000f62000c1e1b00 */
[----:B--2---:R-:W-:Y:S01]  /*1040*/  @P5 DFMA R46, R84, R76, R46 ;  /* 0x0000004c542e522b */ /* 0x004fe2000000002e */
[C---:B------:R-:W-:Y:S01]  /*1050*/  ISETP.GE.AND P5, PT, R2.reuse, 0x13, PT ;  /* 0x000000130200780c */ /* 0x040fe20003fa6270 */
[----:B---3--:R-:W-:Y:S01]  /*1060*/  @P3 DFMA R48, R80, R82, R48 ;  /* 0x000000525030322b */ /* 0x008fe20000000030 */
[----:B------:R-:W-:Y:S01]  /*1070*/  ISETP.GE.AND P3, PT, R2, 0x14, PT ;  /* 0x000000140200780c */ /* 0x000fe20003f66270 */
[----:B------:R-:W2:Y:S04]  /*1080*/  @P2 LDG.E.64 R82, desc[UR6][R72.64] ;  /* 0x0000000648522981 */ /* 0x000ea8000c1e1b00 */
[----:B------:R-:W2:Y:S06]  /*1090*/  @P2 LDG.E.64 R80, desc[UR6][R70.64+0x88] ;  /* 0x0000880646502981 */ /* 0x000eac000c1e1b00 */
[----:B------:R-:W3:Y:S04]  /*10a0*/  @P5 LDG.E.64 R76, desc[UR6][R72.64] ;  /* 0x00000006484c5981 */ /* 0x000ee8000c1e1b00 */
[----:B------:R-:W3:Y:S01]  /*10b0*/  @P5 LDG.E.64 R84, desc[UR6][R70.64+0x90] ;  /* 0x0000900646545981 */ /* 0x000ee2000c1e1b00 */
[----:B----4-:R-:W-:-:S03]  /*10c0*/  @P4 DFMA R44, R88, R86, R44 ;  /* 0x00000056582c422b */ /* 0x010fc6000000002c */
[----:B------:R-:W4:Y:S04]  /*10d0*/  @P3 LDG.E.64 R86, desc[UR6][R72.64] ;  /* 0x0000000648563981 */ /* 0x000f28000c1e1b00 */
[----:B------:R-:W4:Y:S01]  /*10e0*/  @P3 LDG.E.64 R88, desc[UR6][R70.64+0x98] ;  /* 0x0000980646583981 */ /* 0x000f22000c1e1b00 */
[C---:B------:R-:W-:Y:S02]  /*10f0*/  ISETP.GE.AND P4, PT, R2.reuse, 0x16, PT ;  /* 0x000000160200780c */ /* 0x040fe40003f86270 */
[C---:B------:R-:W-:Y:S01]  /*1100*/  ISETP.GE.AND P6, PT, R2.reuse, 0x17, PT ;  /* 0x000000170200780c */ /* 0x040fe20003fc6270 */
[----:B-----5:R-:W-:Y:S01]  /*1110*/  @P1 DFMA R42, R74, R78, R42 ;  /* 0x0000004e4a2a122b */ /* 0x020fe2000000002a */
[----:B------:R-:W-:-:S13]  /*1120*/  ISETP.GE.AND P1, PT, R2, 0x15, PT ;  /* 0x000000150200780c */ /* 0x000fda0003f26270 */
[----:B------:R-:W5:Y:S01]  /*1130*/  @P1 LDG.E.64 R78, desc[UR6][R72.64] ;  /* 0x00000006484e1981 */ /* 0x000f62000c1e1b00 */
[----:B--2---:R-:W-:Y:S01]  /*1140*/  @P2 DFMA R40, R80, R82, R40 ;  /* 0x000000525028222b */ /* 0x004fe20000000028 */
[----:B------:R-:W-:Y:S02]  /*1150*/  ISETP.GE.AND P2, PT, R2, 0x18, PT ;  /* 0x000000180200780c */ /* 0x000fe40003f46270 */
[----:B------:R-:W5:Y:S04]  /*1160*/  @P1 LDG.E.64 R74, desc[UR6][R70.64+0xa0] ;  /* 0x0000a006464a1981 */ /* 0x000f68000c1e1b00 */
[----:B------:R-:W2:Y:S01]  /*1170*/  @P4 LDG.E.64 R82, desc[UR6][R72.64] ;  /* 0x0000000648524981 */ /* 0x000ea2000c1e1b00 */
[----:B---3--:R-:W-:-:S03]  /*1180*/  @P5 DFMA R38, R84, R76, R38 ;  /* 0x0000004c5426522b */ /* 0x008fc60000000026 */
[----:B------:R-:W3:Y:S04]  /*1190*/  @P6 LDG.E.64 R76, desc[UR6][R72.64] ;  /* 0x00000006484c6981 */ /* 0x000ee8000c1e1b00 */
[----:B------:R-:W2:Y:S04]  /*11a0*/  @P4 LDG.E.64 R80, desc[UR6][R70.64+0xa8] ;  /* 0x0000a80646504981 */ /* 0x000ea8000c1e1b00 */
[----:B------:R-:W3:Y:S01]  /*11b0*/  @P6 LDG.E.64 R84, desc[UR6][R70.64+0xb0] ;  /* 0x0000b00646546981 */ /* 0x000ee2000c1e1b00 */
[----:B----4-:R-:W-:-:S03]  /*11c0*/  @P3 DFMA R36, R88, R86, R36 ;  /* 0x000000565824322b */ /* 0x010fc60000000024 */
[----:B------:R-:W4:Y:S04]  /*11d0*/  @P2 LDG.E.64 R86, desc[UR6][R72.64] ;  /* 0x0000000648562981 */ /* 0x000f28000c1e1b00 */
[----:B------:R-:W4:Y:S01]  /*11e0*/  @P2 LDG.E.64 R88, desc[UR6][R70.64+0xb8] ;  /* 0x0000b80646582981 */ /* 0x000f22000c1e1b00 */
[C---:B------:R-:W-:Y:S02]  /*11f0*/  ISETP.GE.AND P3, PT, R2.reuse, 0x19, PT ;  /* 0x000000190200780c */ /* 0x040fe40003f66270 */
[C---:B------:R-:W-:Y:S01]  /*1200*/  ISETP.GE.AND P5, PT, R2.reuse, 0x1a, PT ;  /* 0x0000001a0200780c */ /* 0x040fe20003fa6270 */
[----:B-----5:R-:W-:Y:S01]  /*1210*/  @P1 DFMA R34, R74, R78, R34 ;  /* 0x0000004e4a22122b */ /* 0x020fe20000000022 */
[----:B------:R-:W-:-:S09]  /*1220*/  ISETP.GE.AND P1, PT, R2, 0x1b, PT ;  /* 0x0000001b0200780c */ /* 0x000fd20003f26270 */
[----:B------:R-:W5:Y:S04]  /*1230*/  @P3 LDG.E.64 R74, desc[UR6][R72.64] ;  /* 0x00000006484a3981 */ /* 0x000f68000c1e1b00 */
[----:B------:R-:W5:Y:S01]  /*1240*/  @P3 LDG.E.64 R78, desc[UR6][R70.64+0xc0] ;  /* 0x0000c006464e3981 */ /* 0x000f62000c1e1b00 */
[----:B--2---:R-:W-:-:S03]  /*1250*/  @P4 DFMA R32, R80, R82, R32 ;  /* 0x000000525020422b */ /* 0x004fc60000000020 */
[----:B------:R-:W2:Y:S01]  /*1260*/  @P5 LDG.E.64 R80, desc[UR6][R70.64+0xc8] ;  /* 0x0000c80646505981 */ /* 0x000ea2000c1e1b00 */
[----:B---3--:R-:W-:-:S03]  /*1270*/  @P6 DFMA R30, R84, R76, R30 ;  /* 0x0000004c541e622b */ /* 0x008fc6000000001e */
[----:B------:R-:W2:Y:S04]  /*1280*/  @P5 LDG.E.64 R76, desc[UR6][R72.64] ;  /* 0x00000006484c5981 */ /* 0x000ea8000c1e1b00 */
[----:B------:R-:W3:Y:S01]  /*1290*/  @P0 LDG.E.64 R84, desc[UR6][R72.64] ;  /* 0x0000000648540981 */ /* 0x000ee2000c1e1b00 */
[----:B----4-:R-:W-:-:S03]  /*12a0*/  @P2 DFMA R28, R88, R86, R28 ;  /* 0x00000056581c222b */ /* 0x010fc6000000001c */
[----:B------:R-:W4:Y:S04]  /*12b0*/  @P1 LDG.E.64 R82, desc[UR6][R72.64] ;  /* 0x0000000648521981 */ /* 0x000f28000c1e1b00 */
[----:B------:R-:W3:Y:S04]  /*12c0*/  @P0 LDG.E.64 R86, desc[UR6][R70.64] ;  /* 0x0000000646560981 */ /* 0x000ee8000c1e1b00 */
[----:B------:R-:W4:Y:S01]  /*12d0*/  @P1 LDG.E.64 R88, desc[UR6][R70.64+0xd0] ;  /* 0x0000d00646581981 */ /* 0x000f22000c1e1b00 */
[C---:B------:R-:W-:Y:S02]  /*12e0*/  ISETP.GE.AND P2, PT, R2.reuse, 0x1c, PT ;  /* 0x0000001c0200780c */ /* 0x040fe40003f46270 */
[----:B------:R-:W-:-:S02]  /*12f0*/  ISETP.GE.AND P4, PT, R2, 0x1e, PT ;  /* 0x0000001e0200780c */ /* 0x000fc40003f86270 */
[----:B------:R-:W-:-:S13]  /*1300*/  ISETP.GE.AND P6, PT, R2, 0x20, PT ;  /* 0x000000200200780c */ /* 0x000fda0003fc6270 */
[----:B------:R-:W4:Y:S01]  /*1310*/  @P6 LDG.E.64 R92, desc[UR6][R70.64+0xf8] ;  /* 0x0000f806465c6981 */ /* 0x000f22000c1e1b00 */
[----:B-----5:R-:W-:Y:S01]  /*1320*/  @P3 DFMA R26, R78, R74, R26 ;  /* 0x0000004a4e1a322b */ /* 0x020fe2000000001a */
[C---:B------:R-:W-:Y:S02]  /*1330*/  ISETP.GE.AND P3, PT, R2.reuse, 0x1d, PT ;  /* 0x0000001d0200780c */ /* 0x040fe40003f66270 */
[----:B------:R-:W5:Y:S04]  /*1340*/  @P2 LDG.E.64 R74, desc[UR6][R72.64] ;  /* 0x00000006484a2981 */ /* 0x000f68000c1e1b00 */
[----:B------:R-:W5:Y:S01]  /*1350*/  @P4 LDG.E.64 R78, desc[UR6][R72.64] ;  /* 0x00000006484e4981 */ /* 0x000f62000c1e1b00 */
[----:B--2---:R-:W-:Y:S01]  /*1360*/  @P5 DFMA R24, R80, R76, R24 ;  /* 0x0000004c5018522b */ /* 0x004fe20000000018 */
[----:B------:R-:W-:-:S05]  /*1370*/  ISETP.GE.AND P5, PT, R2, 0x1f, PT ;  /* 0x0000001f0200780c */ /* 0x000fca0003fa6270 */
[----:B------:R-:W2:Y:S01]  /*1380*/  @P3 LDG.E.64 R80, desc[UR6][R72.64] ;  /* 0x0000000648503981 */ /* 0x000ea2000c1e1b00 */
[----:B---3--:R-:W-:-:S07]  /*1390*/  @P0 DFMA R68, R84, R86, R68 ;  /* 0x000000565444022b */ /* 0x008fce0000000044 */
[----:B------:R-:W3:Y:S01]  /*13a0*/  @P5 LDG.E.64 R76, desc[UR6][R72.64] ;  /* 0x00000006484c5981 */ /* 0x000ee2000c1e1b00 */
[----:B----4-:R-:W-:-:S03]  /*13b0*/  @P1 DFMA R22, R88, R82, R22 ;  /* 0x000000525816122b */ /* 0x010fc60000000016 */
[----:B------:R-:W4:Y:S04]  /*13c0*/  @P6 LDG.E.64 R82, desc[UR6][R72.64] ;  /* 0x0000000648526981 */ /* 0x000f28000c1e1b00 */
[----:B------:R-:W5:Y:S04]  /*13d0*/  @P2 LDG.E.64 R88, desc[UR6][R70.64+0xd8] ;  /* 0x0000d80646582981 */ /* 0x000f68000c1e1b00 */
[----:B------:R-:W2:Y:S04]  /*13e0*/  @P3 LDG.E.64 R86, desc[UR6][R70.64+0xe0] ;  /* 0x0000e00646563981 */ /* 0x000ea8000c1e1b00 */
[----:B------:R-:W3:Y:S04]  /*13f0*/  @P4 LDG.E.64 R84, desc[UR6][R70.64+0xe8] ;  /* 0x0000e80646544981 */ /* 0x000ee8000c1e1b00 */
[----:B------:R-:W3:Y:S01]  /*1400*/  @P5 LDG.E.64 R90, desc[UR6][R70.64+0xf0] ;  /* 0x0000f006465a5981 */ /* 0x000ee2000c1e1b00 */
[----:B------:R-:W-:-:S04]  /*1410*/  UIADD3 UR4, UPT, UPT, UR4, 0x1, URZ ;  /* 0x0000000104047890 */ /* 0x000fc8000fffe0ff */
[----:B------:R-:W-:Y:S01]  /*1420*/  UISETP.NE.AND UP0, UPT, UR4, URZ, UPT ;  /* 0x000000ff0400728c */ /* 0x000fe2000bf05270 */
[----:B0-----:R-:W-:Y:S01]  /*1430*/  UMOV UR9, UR5 ;  /* 0x0000000500097c82 */ /* 0x001fe20008000000 */
[----:B------:R-:W-:Y:S02]  /*1440*/  VIADD R5, R5, 0x1 ;  /* 0x0000000105057836 */ /* 0x000fe40000000000 */
[----:B------:R-:W-:Y:S01]  /*1450*/  VIADD R4, R4, UR9 ;  /* 0x0000000904047c36 */ /* 0x000fe20008000000 */
[----:B----4-:R-:W-:Y:S02]  /*1460*/  @P6 DFMA R12, R92, R82, R12 ;  /* 0x000000525c0c622b */ /* 0x010fe4000000000c */
[----:B-----5:R-:W-:Y:S02]  /*1470*/  @P2 DFMA R20, R88, R74, R20 ;  /* 0x0000004a5814222b */ /* 0x020fe40000000014 */
[----:B--2---:R-:W-:Y:S02]  /*1480*/  @P3 DFMA R18, R86, R80, R18 ;  /* 0x000000505612322b */ /* 0x004fe40000000012 */
[----:B---3--:R-:W-:-:S02]  /*1490*/  @P4 DFMA R16, R84, R78, R16 ;  /* 0x0000004e5410422b */ /* 0x008fc40000000010 */
[----:B------:R-:W-:Y:S01]  /*14a0*/  @P5 DFMA R14, R90, R76, R14 ;  /* 0x0000004c5a0e522b */ /* 0x000fe2000000000e */
[----:B------:R-:W-:Y:S10]  /*14b0*/  BRA.U UP0, `(.L_x_6) ;  /* 0xfffffff500dc7547 */ /* 0x000ff4000b83ffff */
.L_x_5:
[----:B------:R-:W1:Y:S01]  /*14c0*/  LDC.64 R4, c[0x0][0x3a0] ;  /* 0x0000e800ff047b82 */ /* 0x000e620000000a00 */
[----:B------:R-:W-:Y:S01]  /*14d0*/  ISETP.GE.AND P0, PT, R2, 0x2, PT ;  /* 0x000000020200780c */ /* 0x000fe20003f06270 */
[----:B------:R-:W-:Y:S01]  /*14e0*/  IMAD R3, R0, UR9, R3 ;  /* 0x0000000900037c24 */ /* 0x000fe2000f8e0203 */
[C---:B------:R-:W-:Y:S02]  /*14f0*/  ISETP.GT.AND P2, PT, R2.reuse, RZ, PT ;  /* 0x000000ff0200720c */ /* 0x040fe40003f44270 */
[C---:B------:R-:W-:Y:S02]  /*1500*/  ISETP.GE.AND P6, PT, R2.reuse, 0x8, PT ;  /* 0x000000080200780c */ /* 0x040fe40003fc6270 */
[C---:B------:R-:W-:Y:S02]  /*1510*/  ISETP.GE.AND P1, PT, R2.reuse, 0x3, PT ;  /* 0x000000030200780c */ /* 0x040fe40003f26270 */
[C---:B------:R-:W-:Y:S02]  /*1520*/  ISETP.GE.AND P3, PT, R2.reuse, 0x5, PT ;  /* 0x000000050200780c */ /* 0x040fe40003f66270 */
[----:B------:R-:W-:-:S02]  /*1530*/  ISETP.GE.AND P4, PT, R2, 0x6, PT ;  /* 0x000000060200780c */ /* 0x000fc40003f86270 */
[----:B------:R-:W-:Y:S01]  /*1540*/  ISETP.GE.AND P5, PT, R2, 0x7, PT ;  /* 0x000000070200780c */ /* 0x000fe20003fa6270 */
[----:B-1----:R-:W-:-:S05]  /*1550*/  IMAD.WIDE R4, R3, 0x8, R4 ;  /* 0x0000000803047825 */ /* 0x002fca00078e0204 */
[----:B0-----:R0:W-:Y:S01]  /*1560*/  @P0 STG.E.64 desc[UR6][R4.64+0x8], R66 ;  /* 0x0000084204000986 */ /* 0x0011e2000c101b06 */
[----:B------:R-:W-:-:S03]  /*1570*/  ISETP.GE.AND P0, PT, R2, 0x9, PT ;  /* 0x000000090200780c */ /* 0x000fc60003f06270 */
[----:B------:R0:W-:Y:S01]  /*1580*/  @P2 STG.E.64 desc[UR6][R4.64], R68 ;  /* 0x0000004404002986 */ /* 0x0001e2000c101b06 */
        /* <DEDUP_REMOVED lines=47> */
[----:B------:R0:W-:Y:S04]  /*1880*/  @P5 STG.E.64 desc[UR6][R4.64+0xd0], R22 ;  /* 0x0000d01604005986 */ /* 0x0001e8000c101b06 */
[----:B------:R0:W-:Y:S04]  /*1890*/  @P4 STG.E.64 desc[UR6][R4.64+0xd8], R20 ;  /* 0x0000d81404004986 */ /* 0x0001e8000c101b06 */
[----:B------:R0:W-:Y:S04]  /*18a0*/  @P6 STG.E.64 desc[UR6][R4.64+0xc8], R24 ;  /* 0x0000c81804006986 */ /* 0x0001e8000c101b06 */
[----:B------:R0:W-:Y:S04]  /*18b0*/  @P3 STG.E.64 desc[UR6][R4.64+0xe0], R18 ;  /* 0x0000e01204003986 */ /* 0x0001e8000c101b06 */
[----:B------:R0:W-:Y:S04]  /*18c0*/  @P2 STG.E.64 desc[UR6][R4.64+0xe8], R16 ;  /* 0x0000e81004002986 */ /* 0x0001e8000c101b06 */
[----:B------:R0:W-:Y:S01]  /*18d0*/  @P1 STG.E.64 desc[UR6][R4.64+0xf0], R14 ;  /* 0x0000f00e04001986 */ /* 0x0001e2000c101b06 */
[----:B------:R-:W-:Y:S05]  /*18e0*/  @!P0 EXIT ;  /* 0x000000000000894d */ /* 0x000fea0003800000 */
[----:B------:R-:W-:Y:S01]  /*18f0*/  STG.E.64 desc[UR6][R4.64+0xf8], R12 ;  /* 0x0000f80c04007986 */ /* 0x000fe2000c101b06 */
[----:B------:R-:W-:Y:S05]  /*1900*/  EXIT ;  /* 0x000000000000794d */ /* 0x000fea0003800000 */
.L_x_7:
        /* <DEDUP_REMOVED lines=15> */
.L_x_56:


//--------------------- .text._Z15matmult_kernel3iiiPdS_S_ --------------------------
	.section	.text._Z15matmult_kernel3iiiPdS_S_,"ax",@progbits
	.align	128
        .global         _Z15matmult_kernel3iiiPdS_S_
        .type           _Z15matmult_kernel3iiiPdS_S_,@function
        .size           _Z15matmult_kernel3iiiPdS_S_,(.L_x_57 - _Z15matmult_kernel3iiiPdS_S_)
        .other          _Z15matmult_kernel3iiiPdS_S_,@"STO_CUDA_ENTRY STV_DEFAULT"
_Z15matmult_kernel3iiiPdS_S_:
.text._Z15matmult_kernel3iiiPdS_S_:
[----:B------:R-:W0:Y:S01]  /*0000*/  LDC R1, c[0x0][0x37c] ;  /* 0x0000df00ff017b82 */ /* 0x000e220000000800 */
[----:B------:R-:W1:Y:S07]  /*0010*/  S2R R0, SR_TID.X ;  /* 0x0000000000007919 */ /* 0x000e6e0000002100 */
[----:B------:R-:W1:Y:S01]  /*0020*/  LDC R23, c[0x0][0x360] ;  /* 0x0000d800ff177b82 */ /* 0x000e620000000800 */
[----:B------:R-:W2:Y:S01]  /*0030*/  LDCU.64 UR10, c[0x0][0x380] ;  /* 0x00007000ff0a77ac */ /* 0x000ea20008000a00 */
[----:B0-----:R-:W-:Y:S01]  /*0040*/  VIADD R1, R1, 0xfffffff0 ;  /* 0xfffffff001017836 */ /* 0x001fe20000000000 */
[----:B------:R-:W0:Y:S05]  /*0050*/  S2R R3, SR_TID.Y ;  /* 0x0000000000037919 */ /* 0x000e2a0000002200 */
[----:B------:R-:W1:Y:S08]  /*0060*/  S2UR UR4, SR_CTAID.X ;  /* 0x00000000000479c3 */ /* 0x000e700000002500 */
[----:B------:R-:W0:Y:S08]  /*0070*/  S2UR UR5, SR_CTAID.Y ;  /* 0x00000000000579c3 */ /* 0x000e300000002600 */
[----:B------:R-:W0:Y:S01]  /*0080*/  LDC R22, c[0x0][0x364] ;  /* 0x0000d900ff167b82 */ /* 0x000e220000000800 */
[----:B-1----:R-:W-:-:S04]  /*0090*/  IMAD R23, R23, UR4, R0 ;  /* 0x0000000417177c24 */ /* 0x002fc8000f8e0200 */
[----:B------:R-:W-:Y:S02]  /*00a0*/  IMAD.SHL.U32 R23, R23, 0x2, RZ ;  /* 0x0000000217177824 */ /* 0x000fe400078e00ff */
[----:B0-----:R-:W-:-:S05]  /*00b0*/  IMAD R22, R22, UR5, R3 ;  /* 0x0000000516167c24 */ /* 0x001fca000f8e0203 */
[----:B--2---:R-:W-:-:S04]  /*00c0*/  ISETP.GE.AND P0, PT, R22, UR10, PT ;  /* 0x0000000a16007c0c */ /* 0x004fc8000bf06270 */
[----:B------:R-:W-:-:S13]  /*00d0*/  ISETP.GE.OR P0, PT, R23, UR11, P0 ;  /* 0x0000000b17007c0c */ /* 0x000fda0008706670 */
[----:B------:R-:W-:Y:S05]  /*00e0*/  @P0 EXIT ;  /* 0x000000000000094d */ /* 0x000fea0003800000 */
[----:B------:R-:W-:Y:S01]  /*00f0*/  VIADD R14, R23, -UR11 ;  /* 0x8000000b170e7c36 */ /* 0x000fe20008000000 */
[----:B------:R-:W-:Y:S01]  /*0100*/  LOP3.LUT R0, RZ, R23, RZ, 0x33, !PT ;  /* 0x00000017ff007212 */ /* 0x000fe200078e33ff */
[----:B------:R-:W-:Y:S03]  /*0110*/  BSSY.RECONVERGENT B0, `(.L_x_8) ;  /* 0x0000041000007945 */ /* 0x000fe60003800200 */
[----:B------:R-:W-:Y:S02]  /*0120*/  ISETP.GE.AND P0, PT, R14, -0x2, PT ;  /* 0xfffffffe0e00780c */ /* 0x000fe40003f06270 */
[----:B------:R-:W-:-:S04]  /*0130*/  IADD3 R0, PT, PT, R0, UR11, RZ ;  /* 0x0000000b00007c10 */ /* 0x000fc8000fffe0ff */
[----:B------:R-:W-:-:S04]  /*0140*/  SEL R13, R0, 0x1, P0 ;  /* 0x00000001000d7807 */ /* 0x000fc80000000000 */
[----:B------:R-:W-:-:S13]  /*0150*/  ISETP.GE.AND P0, PT, R13, RZ, PT ;  /* 0x000000ff0d00720c */ /* 0x000fda0003f06270 */
[----:B------:R-:W-:Y:S05]  /*0160*/  @!P0 BRA `(.L_x_9) ;  /* 0x0000000000ec8947 */ /* 0x000fea0003800000 */
[----:B------:R-:W-:Y:S01]  /*0170*/  VIMNMX R0, PT, PT, R14, -0x2, PT ;  /* 0xfffffffe0e007848 */ /* 0x000fe20003fe0100 */
[----:B------:R-:W-:Y:S01]  /*0180*/  BSSY.RECONVERGENT B1, `(.L_x_10) ;  /* 0x0000016000017945 */ /* 0x000fe20003800200 */
[----:B------:R-:W-:Y:S01]  /*0190*/  ISETP.GE.U32.AND P2, PT, R13, 0xf, PT ;  /* 0x0000000f0d00780c */ /* 0x000fe20003f46070 */
[----:B------:R-:W-:Y:S01]  /*01a0*/  IMAD.MOV.U32 R2, RZ, RZ, RZ ;  /* 0x000000ffff027224 */ /* 0x000fe200078e00ff */
[----:B------:R-:W-:-:S05]  /*01b0*/  IADD3 R0, PT, PT, -R23, UR11, R0 ;  /* 0x0000000b17007c10 */ /* 0x000fca000fffe100 */
[----:B------:R-:W-:-:S05]  /*01c0*/  VIADD R0, R0, 0x2 ;  /* 0x0000000200007836 */ /* 0x000fca0000000000 */
[----:B------:R-:W-:-:S04]  /*01d0*/  LOP3.LUT R5, R0, 0xf, RZ, 0xc0, !PT ;  /* 0x0000000f00057812 */ /* 0x000fc800078ec0ff */
[----:B------:R-:W-:Y:S01]  /*01e0*/  ISETP.NE.AND P1, PT, R5, RZ, PT ;  /* 0x000000ff0500720c */ /* 0x000fe20003f25270 */
[----:B------:R-:W-:-:S12]  /*01f0*/  @!P2 BRA `(.L_x_11) ;  /* 0x000000000038a947 */ /* 0x000fd80003800000 */
[----:B------:R-:W-:Y:S01]  /*0200*/  LOP3.LUT R2, R0, 0xfffffff0, RZ, 0xc0, !PT ;  /* 0xfffffff000027812 */ /* 0x000fe200078ec0ff */
[----:B------:R-:W-:-:S07]  /*0210*/  IMAD.MOV.U32 R3, RZ, RZ, RZ ;  /* 0x000000ffff037224 */ /* 0x000fce00078e00ff */
.L_x_12:
[C---:B0-----:R-:W-:Y:S01]  /*0220*/  LEA R4, R3.reuse, R1, 0x3 ;  /* 0x0000000103047211 */ /* 0x041fe200078e18ff */
[----:B------:R-:W-:-:S04]  /*0230*/  VIADD R3, R3, 0x10 ;  /* 0x0000001003037836 */ /* 0x000fc80000000000 */
[----:B------:R0:W-:Y:S01]  /*0240*/  STL.128 [R4], RZ ;  /* 0x000000ff04007387 */ /* 0x0001e20000100c00 */
[----:B------:R-:W-:-:S03]  /*0250*/  ISETP.NE.AND P2, PT, R3, R2, PT ;  /* 0x000000020300720c */ /* 0x000fc60003f45270 */
[----:B------:R0:W-:Y:S04]  /*0260*/  STL.128 [R4+0x10], RZ ;  /* 0x000010ff04007387 */ /* 0x0001e80000100c00 */
[----:B------:R0:W-:Y:S04]  /*0270*/  STL.128 [R4+0x20], RZ ;  /* 0x000020ff04007387 */ /* 0x0001e80000100c00 */
[----:B------:R0:W-:Y:S04]  /*0280*/  STL.128 [R4+0x30], RZ ;  /* 0x000030ff04007387 */ /* 0x0001e80000100c00 */
[----:B------:R0:W-:Y:S04]  /*0290*/  STL.128 [R4+0x40], RZ ;  /* 0x000040ff04007387 */ /* 0x0001e80000100c00 */
[----:B------:R0:W-:Y:S04]  /*02a0*/  STL.128 [R4+0x50], RZ ;  /* 0x000050ff04007387 */ /* 0x0001e80000100c00 */
[----:B------:R0:W-:Y:S04]  /*02b0*/  STL.128 [R4+0x60], RZ ;  /* 0x000060ff04007387 */ /* 0x0001e80000100c00 */
[----:B------:R0:W-:Y:S01]  /*02c0*/  STL.128 [R4+0x70], RZ ;  /* 0x000070ff04007387 */ /* 0x0001e20000100c00 */
[----:B------:R-:W-:Y:S05]  /*02d0*/  @P2 BRA `(.L_x_12) ;  /* 0xfffffffc00d02947 */ /* 0x000fea000383ffff */
.L_x_11:
[----:B------:R-:W-:Y:S05]  /*02e0*/  BSYNC.RECONVERGENT B1 ;  /* 0x0000000000017941 */ /* 0x000fea0003800200 */
.L_x_10:
[----:B------:R-:W-:Y:S05]  /*02f0*/  @!P1 BRA `(.L_x_9) ;  /* 0x0000000000889947 */ /* 0x000fea0003800000 */
[----:B------:R-:W-:Y:S01]  /*0300*/  ISETP.GE.U32.AND P1, PT, R5, 0x8, PT ;  /* 0x000000080500780c */ /* 0x000fe20003f26070 */
[----:B------:R-:W-:Y:S01]  /*0310*/  BSSY.RECONVERGENT B1, `(.L_x_13) ;  /* 0x000000e000017945 */ /* 0x000fe20003800200 */
[----:B0-----:R-:W-:-:S04]  /*0320*/  LOP3.LUT R4, R0, 0x7, RZ, 0xc0, !PT ;  /* 0x0000000700047812 */ /* 0x001fc800078ec0ff */
[----:B------:R-:W-:-:S07]  /*0330*/  ISETP.NE.AND P2, PT, R4, RZ, PT ;  /* 0x000000ff0400720c */ /* 0x000fce0003f45270 */
[----:B------:R-:W-:Y:S06]  /*0340*/  @!P1 BRA `(.L_x_14) ;  /* 0x0000000000289947 */ /* 0x000fec0003800000 */
[C---:B------:R-:W-:Y:S02]  /*0350*/  IMAD R3, R2.reuse, 0x8, R1 ;  /* 0x0000000802037824 */ /* 0x040fe400078e0201 */
[----:B------:R-:W-:-:S03]  /*0360*/  VIADD R2, R2, 0x8 ;  /* 0x0000000802027836 */ /* 0x000fc60000000000 */
[----:B------:R0:W-:Y:S04]  /*0370*/  STL.64 [R3], RZ ;  /* 0x000000ff03007387 */ /* 0x0001e80000100a00 */
[----:B------:R0:W-:Y:S04]  /*0380*/  STL.64 [R3+0x8], RZ ;  /* 0x000008ff03007387 */ /* 0x0001e80000100a00 */
[----:B------:R0:W-:Y:S04]  /*0390*/  STL.64 [R3+0x10], RZ ;  /* 0x000010ff03007387 */ /* 0x0001e80000100a00 */
[----:B------:R0:W-:Y:S04]  /*03a0*/  STL.64 [R3+0x18], RZ ;  /* 0x000018ff03007387 */ /* 0x0001e80000100a00 */
[----:B------:R0:W-:Y:S04]  /*03b0*/  STL.64 [R3+0x20], RZ ;  /* 0x000020ff03007387 */ /* 0x0001e80000100a00 */
[----:B------:R0:W-:Y:S04]  /*03c0*/  STL.64 [R3+0x28], RZ ;  /* 0x000028ff03007387 */ /* 0x0001e80000100a00 */
[----:B------:R0:W-:Y:S04]  /*03d0*/  STL.64 [R3+0x30], RZ ;  /* 0x000030ff03007387 */ /* 0x0001e80000100a00 */
[----:B------:R0:W-:Y:S02]  /*03e0*/  STL.64 [R3+0x38], RZ ;  /* 0x000038ff03007387 */ /* 0x0001e40000100a00 */
.L_x_14:
[----:B------:R-:W-:Y:S05]  /*03f0*/  BSYNC.RECONVERGENT B1 ;  /* 0x0000000000017941 */ /* 0x000fea0003800200 */
.L_x_13:
[----:B------:R-:W-:Y:S05]  /*0400*/  @!P2 BRA `(.L_x_9) ;  /* 0x000000000044a947 */ /* 0x000fea0003800000 */
[----:B------:R-:W-:Y:S02]  /*0410*/  ISETP.GE.U32.AND P1, PT, R4, 0x4, PT ;  /* 0x000000040400780c */ /* 0x000fe40003f26070 */
[----:B------:R-:W-:-:S04]  /*0420*/  LOP3.LUT R0, R0, 0x3, RZ, 0xc0, !PT ;  /* 0x0000000300007812 */ /* 0x000fc800078ec0ff */
[----:B------:R-:W-:-:S07]  /*0430*/  ISETP.NE.AND P2, PT, R0, RZ, PT ;  /* 0x000000ff0000720c */ /* 0x000fce0003f45270 */
[C---:B0-----:R-:W-:Y:S01]  /*0440*/  @P1 LEA R3, R2.reuse, R1, 0x3 ;  /* 0x0000000102031211 */ /* 0x041fe200078e18ff */
[----:B------:R-:W-:-:S04]  /*0450*/  @P1 VIADD R2, R2, 0x4 ;  /* 0x0000000402021836 */ /* 0x000fc80000000000 */
[----:B------:R1:W-:Y:S04]  /*0460*/  @P1 STL.64 [R3], RZ ;  /* 0x000000ff03001387 */ /* 0x0003e80000100a00 */
[----:B------:R1:W-:Y:S04]  /*0470*/  @P1 STL.64 [R3+0x8], RZ ;  /* 0x000008ff03001387 */ /* 0x0003e80000100a00 */
[----:B------:R1:W-:Y:S04]  /*0480*/  @P1 STL.64 [R3+0x10], RZ ;  /* 0x000010ff03001387 */ /* 0x0003e80000100a00 */
[----:B------:R1:W-:Y:S01]  /*0490*/  @P1 STL.64 [R3+0x18], RZ ;  /* 0x000018ff03001387 */ /* 0x0003e20000100a00 */
[----:B------:R-:W-:Y:S05]  /*04a0*/  @!P2 BRA `(.L_x_9) ;  /* 0x00000000001ca947 */ /* 0x000fea0003800000 */
[----:B-1----:R-:W-:-:S07]  /*04b0*/  IMAD.MOV.U32 R3, RZ, RZ, RZ ;  /* 0x000000ffff037224 */ /* 0x002fce00078e00ff */
.L_x_15:
[C---:B------:R-:W-:Y:S01]  /*04c0*/  IMAD R4, R2.reuse, 0x8, R1 ;  /* 0x0000000802047824 */ /* 0x040fe200078e0201 */
[----:B------:R-:W-:Y:S01]  /*04d0*/  IADD3 R3, PT, PT, R3, 0x1, RZ ;  /* 0x0000000103037810 */ /* 0x000fe20007ffe0ff */
[----:B------:R-:W-:-:S03]  /*04e0*/  VIADD R2, R2, 0x1 ;  /* 0x0000000102027836 */ /* 0x000fc60000000000 */
[----:B------:R2:W-:Y:S01]  /*04f0*/  STL.64 [R4], RZ ;  /* 0x000000ff04007387 */ /* 0x0005e20000100a00 */
[----:B------:R-:W-:-:S13]  /*0500*/  ISETP.NE.AND P1, PT, R3, R0, PT ;  /* 0x000000000300720c */ /* 0x000fda0003f25270 */
[----:B--2---:R-:W-:Y:S05]  /*0510*/  @P1 BRA `(.L_x_15) ;  /* 0xfffffffc00e81947 */ /* 0x004fea000383ffff */
.L_x_9:
[----:B------:R-:W-:Y:S05]  /*0520*/  BSYNC.RECONVERGENT B0 ;  /* 0x0000000000007941 */ /* 0x000fea0003800200 */
.L_x_8:
[----:B------:R-:W2:Y:S01]  /*0530*/  LDCU UR4, c[0x0][0x388] ;  /* 0x00007100ff0477ac */ /* 0x000ea20008000800 */
[----:B------:R-:W3:Y:S01]  /*0540*/  LDCU.64 UR8, c[0x0][0x358] ;  /* 0x00006b00ff0877ac */ /* 0x000ee20008000a00 */
[----:B--2---:R-:W-:-:S09]  /*0550*/  UISETP.GE.AND UP0, UPT, UR4, 0x1, UPT ;  /* 0x000000010400788c */ /* 0x004fd2000bf06270 */
[----:B---3--:R-:W-:Y:S05]  /*0560*/  BRA.U !UP0, `(.L_x_16) ;  /* 0x0000000508387547 */ /* 0x008fea000b800000 */
[----:B------:R-:W2:Y:S01]  /*0570*/  LDCU.64 UR6, c[0x0][0x398] ;  /* 0x00007300ff0677ac */ /* 0x000ea20008000a00 */
[----:B------:R-:W-:Y:S01]  /*0580*/  VIMNMX R0, PT, PT, R14, -0x2, PT ;  /* 0xfffffffe0e007848 */ /* 0x000fe20003fe0100 */
[----:B01----:R-:W-:Y:S01]  /*0590*/  VIADD R3, R1, 0x10 ;  /* 0x0000001001037836 */ /* 0x003fe20000000000 */
[----:B------:R-:W-:Y:S02]  /*05a0*/  UMOV UR4, URZ ;  /* 0x000000ff00047c82 */ /* 0x000fe40008000000 */
[----:B------:R-:W-:-:S05]  /*05b0*/  IADD3 R0, PT, PT, -R23, UR11, R0 ;  /* 0x0000000b17007c10 */ /* 0x000fca000fffe100 */
[----:B------:R-:W-:-:S05]  /*05c0*/  VIADD R0, R0, 0x2 ;  /* 0x0000000200007836 */ /* 0x000fca0000000000 */
[C---:B------:R-:W-:Y:S02]  /*05d0*/  LOP3.LUT R12, R0.reuse, 0xfffffffc, RZ, 0xc0, !PT ;  /* 0xfffffffc000c7812 */ /* 0x040fe400078ec0ff */
[----:B------:R-:W-:Y:S01]  /*05e0*/  LOP3.LUT R2, R0, 0x3, RZ, 0xc0, !PT ;  /* 0x0000000300027812 */ /* 0x000fe200078ec0ff */
[----:B--2---:R-:W-:Y:S01]  /*05f0*/  UIADD3 UR5, UP0, UPT, UR6, 0x10, URZ ;  /* 0x0000001006057890 */ /* 0x004fe2000ff1e0ff */
[----:B------:R-:W-:-:S03]  /*0600*/  IADD3 R0, PT, PT, -R12, RZ, RZ ;  /* 0x000000ff0c007210 */ /* 0x000fc60007ffe1ff */
[----:B------:R-:W-:-:S12]  /*0610*/  UIADD3.X UR6, UPT, UPT, URZ, UR7, URZ, UP0, !UPT ;  /* 0x00000007ff067290 */ /* 0x000fd800087fe4ff */
.L_x_23:
[----:B------:R-:W-:Y:S01]  /*0620*/  ISETP.GE.AND P0, PT, R13, RZ, PT ;  /* 0x000000ff0d00720c */ /* 0x000fe20003f06270 */
[----:B------:R-:W-:-:S12]  /*0630*/  BSSY.RECONVERGENT B0, `(.L_x_17) ;  /* 0x000003d000007945 */ /* 0x000fd80003800200 */
[----:B01---5:R-:W-:Y:S05]  /*0640*/  @!P0 BRA `(.L_x_18) ;  /* 0x0000000000ec8947 */ /* 0x023fea0003800000 */
[----:B------:R-:W0:Y:S08]  /*0650*/  LDC R5, c[0x0][0x388] ;  /* 0x0000e200ff057b82 */ /* 0x000e300000000800 */
[----:B------:R-:W1:Y:S08]  /*0660*/  LDC.64 R20, c[0x0][0x390] ;  /* 0x0000e400ff147b82 */ /* 0x000e700000000a00 */
[----:B------:R-:W2:Y:S01]  /*0670*/  LDC R6, c[0x0][0x384] ;  /* 0x0000e100ff067b82 */ /* 0x000ea20000000800 */
[----:B0-----:R-:W-:-:S04]  /*0680*/  IMAD R5, R22, R5, UR4 ;  /* 0x0000000416057e24 */ /* 0x001fc8000f8e0205 */
[----:B-1----:R-:W-:-:S06]  /*0690*/  IMAD.WIDE.U32 R20, R5, 0x8, R20 ;  /* 0x0000000805147825 */ /* 0x002fcc00078e0014 */
[----:B------:R-:W5:Y:S01]  /*06a0*/  LDG.E.64 R20, desc[UR8][R20.64] ;  /* 0x0000000814147981 */ /* 0x000f62000c1e1b00 */
[----:B------:R-:W-:Y:S01]  /*06b0*/  ISETP.GE.U32.AND P1, PT, R13, 0x3, PT ;  /* 0x000000030d00780c */ /* 0x000fe20003f26070 */
[----:B------:R-:W-:Y:S01]  /*06c0*/  BSSY.RECONVERGENT B1, `(.L_x_19) ;  /* 0x000001e000017945 */ /* 0x000fe20003800200 */
[----:B------:R-:W-:Y:S02]  /*06d0*/  IMAD.MOV.U32 R4, RZ, RZ, RZ ;  /* 0x000000ffff047224 */ /* 0x000fe400078e00ff */
[----:B--2---:R-:W-:-:S09]  /*06e0*/  IMAD R15, R6, UR4, R23 ;  /* 0x00000004060f7c24 */ /* 0x004fd2000f8e0217 */
[----:B------:R-:W-:Y:S05]  /*06f0*/  @!P1 BRA `(.L_x_20) ;  /* 0x0000000000689947 */ /* 0x000fea0003800000 */
[----:B------:R-:W-:Y:S01]  /*0700*/  BSSY.RECONVERGENT B2, `(.L_x_21) ;  /* 0x0000018000027945 */ /* 0x000fe20003800200 */
[----:B------:R-:W-:Y:S01]  /*0710*/  IMAD.MOV.U32 R16, RZ, RZ, R15 ;  /* 0x000000ffff107224 */ /* 0x000fe200078e000f */
[----:B------:R-:W-:Y:S01]  /*0720*/  MOV R18, R0 ;  /* 0x0000000000127202 */ /* 0x000fe20000000f00 */
[----:B------:R-:W-:-:S07]  /*0730*/  IMAD.MOV.U32 R17, RZ, RZ, R3 ;  /* 0x000000ffff117224 */ /* 0x000fce00078e0003 */
.L_x_22:
[----:B------:R-:W-:Y:S01]  /*0740*/  IMAD.U32 R24, RZ, RZ, UR5 ;  /* 0x00000005ff187e24 */ /* 0x000fe2000f8e00ff */
[----:B------:R-:W2:Y:S01]  /*0750*/  LDL.128 R8, [R17+-0x10] ;  /* 0xfffff00011087983 */ /* 0x000ea20000100c00 */
[----:B------:R-:W-:Y:S02]  /*0760*/  IMAD.U32 R25, RZ, RZ, UR6 ;  /* 0x00000006ff197e24 */ /* 0x000fe4000f8e00ff */
[----:B------:R-:W-:-:S05]  /*0770*/  IMAD.WIDE R24, R16, 0x8, R24 ;  /* 0x0000000810187825 */ /* 0x000fca00078e0218 */
[----:B------:R-:W2:Y:S04]  /*0780*/  LDG.E.64 R4, desc[UR8][R24.64+-0x10] ;  /* 0xfffff00818047981 */ /* 0x000ea8000c1e1b00 */
[----:B------:R-:W3:Y:S04]  /*0790*/  LDG.E.64 R28, desc[UR8][R24.64+-0x8] ;  /* 0xfffff808181c7981 */ /* 0x000ee8000c1e1b00 */
[----:B------:R-:W4:Y:S04]  /*07a0*/  LDG.E.64 R26, desc[UR8][R24.64] ;  /* 0x00000008181a7981 */ /* 0x000f28000c1e1b00 */
[----:B------:R-:W4:Y:S01]  /*07b0*/  LDG.E.64 R24, desc[UR8][R24.64+0x8] ;  /* 0x0000080818187981 */ /* 0x000f22000c1e1b00 */
[----:B--2--5:R-:W-:-:S03]  /*07c0*/  DFMA R8, R20, R4, R8 ;  /* 0x000000041408722b */ /* 0x024fc60000000008 */
[----:B------:R-:W4:Y:S01]  /*07d0*/  LDL.128 R4, [R17] ;  /* 0x0000000011047983 */ /* 0x000f220000100c00 */
[----:B------:R-:W-:-:S05]  /*07e0*/  VIADD R18, R18, 0x4 ;  /* 0x0000000412127836 */ /* 0x000fca0000000000 */
[----:B------:R-:W-:Y:S01]  /*07f0*/  ISETP.NE.AND P1, PT, R18, RZ, PT ;  /* 0x000000ff1200720c */ /* 0x000fe20003f25270 */
[----:B---3--:R-:W-:Y:S01]  /*0800*/  DFMA R10, R20, R28, R10 ;  /* 0x0000001c140a722b */ /* 0x008fe2000000000a */
[----:B------:R-:W-:-:S06]  /*0810*/  IADD3 R16, PT, PT, R16, 0x4, RZ ;  /* 0x0000000410107810 */ /* 0x000fcc0007ffe0ff */
[----:B------:R-:W-:Y:S01]  /*0820*/  STL.128 [R17+-0x10], R8 ;  /* 0xfffff00811007387 */ /* 0x000fe20000100c00 */
[C---:B----4-:R-:W-:Y:S02]  /*0830*/  DFMA R4, R20.reuse, R26, R4 ;  /* 0x0000001a1404722b */ /* 0x050fe40000000004 */
[----:B------:R-:W-:-:S07]  /*0840*/  DFMA R6, R20, R24, R6 ;  /* 0x000000181406722b */ /* 0x000fce0000000006 */
[----:B------:R0:W-:Y:S02]  /*0850*/  STL.128 [R17], R4 ;  /* 0x0000000411007387 */ /* 0x0001e40000100c00 */
[----:B0-----:R-:W-:Y:S01]  /*0860*/  VIADD R17, R17, 0x20 ;  /* 0x0000002011117836 */ /* 0x001fe20000000000 */
[----:B------:R-:W-:Y:S06]  /*0870*/  @P1 BRA `(.L_x_22) ;  /* 0xfffffffc00b01947 */ /* 0x000fec000383ffff */
[----:B------:R-:W-:Y:S05]  /*0880*/  BSYNC.RECONVERGENT B2 ;  /* 0x0000000000027941 */ /* 0x000fea0003800200 */
.L_x_21:
[----:B------:R-:W-:-:S07]  /*0890*/  IMAD.MOV.U32 R4, RZ, RZ, R12 ;  /* 0x000000ffff047224 */ /* 0x000fce00078e000c */
.L_x_20:
[----:B------:R-:W-:Y:S05]  /*08a0*/  BSYNC.RECONVERGENT B1 ;  /* 0x0000000000017941 */ /* 0x000fea0003800200 */
.L_x_19:
[----:B------:R-:W-:-:S13]  /*08b0*/  ISETP.NE.AND P1, PT, R2, RZ, PT ;  /* 0x000000ff0200720c */ /* 0x000fda0003f25270 */
[----:B------:R-:W-:Y:S05]  /*08c0*/  @!P1 BRA `(.L_x_18) ;  /* 0x00000000004c9947 */ /* 0x000fea0003800000 */
[----:B------:R-:W0:Y:S01]  /*08d0*/  LDC.64 R16, c[0x0][0x398] ;  /* 0x0000e600ff107b82 */ /* 0x000e220000000a00 */
[----:B------:R-:W-:Y:S01]  /*08e0*/  IMAD.IADD R5, R15, 0x1, R4 ;  /* 0x000000010f057824 */ /* 0x000fe200078e0204 */
[----:B------:R-:W-:-:S05]  /*08f0*/  LEA R15, R4, R1, 0x3 ;  /* 0x00000001040f7211 */ /* 0x000fca00078e18ff */
[----:B------:R-:W2:Y:S01]  /*0900*/  LDL.64 R6, [R15] ;  /* 0x000000000f067983 */ /* 0x000ea20000100a00 */
[----:B0-----:R-:W-:-:S05]  /*0910*/  IMAD.WIDE R16, R5, 0x8, R16 ;  /* 0x0000000805107825 */ /* 0x001fca00078e0210 */
[----:B------:R-:W2:Y:S01]  /*0920*/  LDG.E.64 R4, desc[UR8][R16.64] ;  /* 0x0000000810047981 */ /* 0x000ea2000c1e1b00 */
[----:B------:R-:W-:Y:S01]  /*0930*/  ISETP.NE.AND P1, PT, R2, 0x1, PT ;  /* 0x000000010200780c */ /* 0x000fe20003f25270 */
[----:B--2--5:R-:W-:-:S07]  /*0940*/  DFMA R4, R20, R4, R6 ;  /* 0x000000041404722b */ /* 0x024fce0000000006 */
[----:B------:R0:W-:Y:S05]  /*0950*/  STL.64 [R15], R4 ;  /* 0x000000040f007387 */ /* 0x0001ea0000100a00 */
[----:B------:R-:W-:Y:S05]  /*0960*/  @!P1 BRA `(.L_x_18) ;  /* 0x0000000000249947 */ /* 0x000fea0003800000 */
[----:B------:R-:W-:Y:S01]  /*0970*/  ISETP.NE.AND P1, PT, R2, 0x2, PT ;  /* 0x000000020200780c */ /* 0x000fe20003f25270 */
[----:B0-----:R-:W2:Y:S04]  /*0980*/  LDG.E.64 R4, desc[UR8][R16.64+0x8] ;  /* 0x0000080810047981 */ /* 0x001ea8000c1e1b00 */
[----:B------:R-:W2:Y:S08]  /*0990*/  LDL.64 R6, [R15+0x8] ;  /* 0x000008000f067983 */ /* 0x000eb00000100a00 */
[----:B------:R-:W3:Y:S04]  /*09a0*/  @P1 LDG.E.64 R8, desc[UR8][R16.64+0x10] ;  /* 0x0000100810081981 */ /* 0x000ee8000c1e1b00 */
[----:B------:R-:W3:Y:S01]  /*09b0*/  @P1 LDL.64 R10, [R15+0x10] ;  /* 0x000010000f0a1983 */ /* 0x000ee20000100a00 */
[----:B--2---:R-:W-:-:S07]  /*09c0*/  DFMA R4, R20, R4, R6 ;  /* 0x000000041404722b */ /* 0x004fce0000000006 */
[----:B------:R1:W-:Y:S01]  /*09d0*/  STL.64 [R15+0x8], R4 ;  /* 0x000008040f007387 */ /* 0x0003e20000100a00 */
[----:B---3--:R-:W-:-:S07]  /*09e0*/  @P1 DFMA R8, R20, R8, R10 ;  /* 0x000000081408122b */ /* 0x008fce000000000a */
[----:B------:R1:W-:Y:S04]  /*09f0*/  @P1 STL.64 [R15+0x10], R8 ;  /* 0x000010080f001387 */ /* 0x0003e80000100a00 */
.L_x_18:
[----:B------:R-:W-:Y:S05]  /*0a00*/  BSYNC.RECONVERGENT B0 ;  /* 0x0000000000007941 */ /* 0x000fea0003800200 */
.L_x_17:
[----:B------:R-:W2:Y:S01]  /*0a10*/  LDCU UR7, c[0x0][0x388] ;  /* 0x00007100ff0777ac */ /* 0x000ea20008000800 */
[----:B------:R-:W-:-:S04]  /*0a20*/  UIADD3 UR4, UPT, UPT, UR4, 0x1, URZ ;  /* 0x0000000104047890 */ /* 0x000fc8000fffe0ff */
[----:B--2---:R-:W-:-:S09]  /*0a30*/  UISETP.NE.AND UP0, UPT, UR4, UR7, UPT ;  /* 0x000000070400728c */ /* 0x004fd2000bf05270 */
[----:B------:R-:W-:Y:S05]  /*0a40*/  BRA.U UP0, `(.L_x_23) ;  /* 0xfffffff900f47547 */ /* 0x000fea000b83ffff */
.L_x_16:
[----:B------:R-:W-:Y:S05]  /*0a50*/  @!P0 EXIT ;  /* 0x000000000000894d */ /* 0x000fea0003800000 */
[----:B------:R-:W2:Y:S01]  /*0a60*/  LDCU UR6, c[0x0][0x384] ;  /* 0x00007080ff0677ac */ /* 0x000ea20008000800 */
[----:B------:R-:W-:Y:S01]  /*0a70*/  ISETP.GE.U32.AND P0, PT, R13, 0x3, PT ;  /* 0x000000030d00780c */ /* 0x000fe20003f06070 */
[----:B------:R-:W-:Y:S01]  /*0a80*/  BSSY.RECONVERGENT B1, `(.L_x_24) ;  /* 0x0000066000017945 */ /* 0x000fe20003800200 */
[----:B------:R-:W-:Y:S01]  /*0a90*/  VIMNMX R14, PT, PT, R14, -0x2, PT ;  /* 0xfffffffe0e0e7848 */ /* 0x000fe20003fe0100 */
[----:B-----5:R-:W-:-:S03]  /*0aa0*/  IMAD.MOV.U32 R21, RZ, RZ, RZ ;  /* 0x000000ffff157224 */ /* 0x020fc600078e00ff */
[----:B--2---:R-:W-:-:S05]  /*0ab0*/  IADD3 R14, PT, PT, -R23, UR6, R14 ;  /* 0x00000006170e7c10 */ /* 0x004fca000fffe10e */
[----:B------:R-:W-:-:S05]  /*0ac0*/  VIADD R14, R14, 0x2 ;  /* 0x000000020e0e7836 */ /* 0x000fca0000000000 */
[----:B------:R-:W-:Y:S01]  /*0ad0*/  LOP3.LUT R0, R14, 0x3, RZ, 0xc0, !PT ;  /* 0x000000030e007812 */ /* 0x000fe200078ec0ff */
[----:B------:R-:W-:Y:S06]  /*0ae0*/  @!P0 BRA `(.L_x_25) ;  /* 0x00000004007c8947 */ /* 0x000fec0003800000 */
[----:B------:R-:W2:Y:S01]  /*0af0*/  LDCU.64 UR4, c[0x0][0x3a0] ;  /* 0x00007400ff0477ac */ /* 0x000ea20008000a00 */
[----:B------:R-:W-:Y:S01]  /*0b00*/  LOP3.LUT R21, R14, 0xfffffffc, RZ, 0xc0, !PT ;  /* 0xfffffffc0e157812 */ /* 0x000fe200078ec0ff */
[----:B------:R-:W-:Y:S01]  /*0b10*/  BSSY.RELIABLE B0, `(.L_x_26) ;  /* 0x0000050000007945 */ /* 0x000fe20003800100 */
[----:B------:R-:W-:Y:S02]  /*0b20*/  VIADD R2, R1, 0x10 ;  /* 0x0000001001027836 */ /* 0x000fe40000000000 */
[----:B01----:R-:W-:Y:S02]  /*0b30*/  IMAD R3, R22, UR6, R23 ;  /* 0x0000000616037c24 */ /* 0x003fe4000f8e0217 */
[----:B------:R-:W-:-:S05]  /*0b40*/  IMAD.MOV R20, RZ, RZ, -R21 ;  /* 0x000000ffff147224 */ /* 0x000fca00078e0a15 */
[----:B------:R-:W-:Y:S01]  /*0b50*/  ISETP.GE.AND P0, PT, R20, RZ, PT ;  /* 0x000000ff1400720c */ /* 0x000fe20003f06270 */
[----:B--2---:R-:W-:-:S04]  /*0b60*/  UIADD3 UR4, UP0, UPT, UR4, 0x10, URZ ;  /* 0x0000001004047890 */ /* 0x004fc8000ff1e0ff */
[----:B------:R-:W-:Y:S02]  /*0b70*/  UIADD3.X UR5, UPT, UPT, URZ, UR5, URZ, UP0, !UPT ;  /* 0x00000005ff057290 */ /* 0x000fe400087fe4ff */
[----:B------:R-:W-:-:S04]  /*0b80*/  MOV R24, UR4 ;  /* 0x0000000400187c02 */ /* 0x000fc80008000f00 */
[----:B------:R-:W-:Y:S02]  /*0b90*/  IMAD.U32 R25, RZ, RZ, UR5 ;  /* 0x00000005ff197e24 */ /* 0x000fe4000f8e00ff */
[----:B------:R-:W-:Y:S05]  /*0ba0*/  @P0 BRA `(.L_x_27) ;  /* 0x0000000400180947 */ /* 0x000fea0003800000 */
[----:B------:R-:W-:Y:S01]  /*0bb0*/  IADD3 R4, PT, PT, -R20, RZ, RZ ;  /* 0x000000ff14047210 */ /* 0x000fe20007ffe1ff */
[----:B------:R-:W-:Y:S01]  /*0bc0*/  BSSY.RECONVERGENT B2, `(.L_x_28) ;  /* 0x0000029000027945 */ /* 0x000fe20003800200 */
[----:B------:R-:W-:Y:S02]  /*0bd0*/  PLOP3.LUT P0, PT, PT, PT, PT, 0x80, 0x8 ;  /* 0x000000000008781c */ /* 0x000fe40003f0f070 */
[----:B------:R-:W-:-:S13]  /*0be0*/  ISETP.GT.AND P1, PT, R4, 0xc, PT ;  /* 0x0000000c0400780c */ /* 0x000fda0003f24270 */
[----:B------:R-:W-:Y:S05]  /*0bf0*/  @!P1 BRA `(.L_x_29) ;  /* 0x0000000000949947 */ /* 0x000fea0003800000 */
[----:B------:R-:W-:-:S13]  /*0c00*/  PLOP3.LUT P0, PT, PT, PT, PT, 0x8, 0x80 ;  /* 0x000000000080781c */ /* 0x000fda0003f0e170 */
.L_x_30:
[----:B-1----:R-:W2:Y:S04]  /*0c10*/  LDL.128 R16, [R2] ;  /* 0x0000000002107983 */ /* 0x002ea80000100c00 */
[----:B------:R-:W3:Y:S04]  /*0c20*/  LDL.128 R12, [R2+-0x10] ;  /* 0xfffff000020c7983 */ /* 0x000ee80000100c00 */
[----:B------:R-:W4:Y:S04]  /*0c30*/  LDL.128 R4, [R2+0x10] ;  /* 0x0000100002047983 */ /* 0x000f280000100c00 */
[----:B------:R-:W5:Y:S01]  /*0c40*/  LDL.128 R8, [R2+0x20] ;  /* 0x0000200002087983 */ /* 0x000f620000100c00 */
[----:B------:R-:W-:-:S04]  /*0c50*/  IMAD.WIDE R26, R3, 0x8, R24 ;  /* 0x00000008031a7825 */ /* 0x000fc800078e0218 */
[----:B------:R-:W-:Y:S01]  /*0c60*/  VIADD R29, R3, 0x4 ;  /* 0x00000004031d7836 */ /* 0x000fe20000000000 */
[----:B--2---:R0:W-:Y:S04]  /*0c70*/  STG.E.64 desc[UR8][R26.64], R16 ;  /* 0x000000101a007986 */ /* 0x0041e8000c101b08 */
[----:B---3--:R-:W-:Y:S04]  /*0c80*/  STG.E.64 desc[UR8][R26.64+-0x10], R12 ;  /* 0xfffff00c1a007986 */ /* 0x008fe8000c101b08 */
[----:B------:R1:W-:Y:S01]  /*0c90*/  STG.E.64 desc[UR8][R26.64+-0x8], R14 ;  /* 0xfffff80e1a007986 */ /* 0x0003e2000c101b08 */
[----:B0-----:R-:W-:-:S03]  /*0ca0*/  IMAD.WIDE R16, R29, 0x8, R24 ;  /* 0x000000081d107825 */ /* 0x001fc600078e0218 */
[----:B------:R-:W-:Y:S04]  /*0cb0*/  STG.E.64 desc[UR8][R26.64+0x8], R18 ;  /* 0x000008121a007986 */ /* 0x000fe8000c101b08 */
[----:B-1----:R-:W2:Y:S04]  /*0cc0*/  LDL.128 R12, [R2+0x30] ;  /* 0x00003000020c7983 */ /* 0x002ea80000100c00 */
[----:B----4-:R-:W-:Y:S04]  /*0cd0*/  STG.E.64 desc[UR8][R16.64+-0x10], R4 ;  /* 0xfffff00410007986 */ /* 0x010fe8000c101b08 */
[----:B------:R0:W-:Y:S04]  /*0ce0*/  STG.E.64 desc[UR8][R16.64+-0x8], R6 ;  /* 0xfffff80610007986 */ /* 0x0001e8000c101b08 */
[----:B-----5:R-:W-:Y:S04]  /*0cf0*/  STG.E.64 desc[UR8][R16.64], R8 ;  /* 0x0000000810007986 */ /* 0x020fe8000c101b08 */
[----:B------:R1:W-:Y:S04]  /*0d00*/  STG.E.64 desc[UR8][R16.64+0x8], R10 ;  /* 0x0000080a10007986 */ /* 0x0003e8000c101b08 */
[----:B0-----:R-:W3:Y:S04]  /*0d10*/  LDL.128 R4, [R2+0x40] ;  /* 0x0000400002047983 */ /* 0x001ee80000100c00 */
[----:B-1----:R-:W4:Y:S04]  /*0d20*/  LDL.128 R8, [R2+0x50] ;  /* 0x0000500002087983 */ /* 0x002f280000100c00 */
[----:B------:R0:W5:Y:S01]  /*0d30*/  LDL.128 R16, [R2+0x60] ;  /* 0x0000600002107983 */ /* 0x0001620000100c00 */
[----:B------:R-:W-:-:S04]  /*0d40*/  VIADD R29, R3, 0x8 ;  /* 0x00000008031d7836 */ /* 0x000fc80000000000 */
[----:B------:R-:W-:Y:S01]  /*0d50*/  IMAD.WIDE R26, R29, 0x8, R24 ;  /* 0x000000081d1a7825 */ /* 0x000fe200078e0218 */
[----:B------:R-:W-:-:S03]  /*0d60*/  IADD3 R29, PT, PT, R3, 0xc, RZ ;  /* 0x0000000c031d7810 */ /* 0x000fc60007ffe0ff */
[----:B------:R-:W-:-:S05]  /*0d70*/  VIADD R20, R20, 0x10 ;  /* 0x0000001014147836 */ /* 0x000fca0000000000 */
[----:B------:R-:W-:Y:S01]  /*0d80*/  ISETP.GE.AND P1, PT, R20, -0xc, PT ;  /* 0xfffffff41400780c */ /* 0x000fe20003f26270 */
[----:B------:R-:W-:Y:S01]  /*0d90*/  VIADD R3, R3, 0x10 ;  /* 0x0000001003037836 */ /* 0x000fe20000000000 */
[----:B0-----:R-:W-:Y:S01]  /*0da0*/  IADD3 R2, PT, PT, R2, 0x80, RZ ;  /* 0x0000008002027810 */ /* 0x001fe20007ffe0ff */
[----:B--2---:R0:W-:Y:S04]  /*0db0*/  STG.E.64 desc[UR8][R26.64+-0x10], R12 ;  /* 0xfffff00c1a007986 */ /* 0x0041e8000c101b08 */
[----:B------:R1:W-:Y:S01]  /*0dc0*/  STG.E.64 desc[UR8][R26.64+-0x8], R14 ;  /* 0xfffff80e1a007986 */ /* 0x0003e2000c101b08 */
[----:B0-----:R-:W-:-:S03]  /*0dd0*/  IMAD.WIDE R12, R29, 0x8, R24 ;  /* 0x000000081d0c7825 */ /* 0x001fc600078e0218 */
[----:B---3--:R1:W-:Y:S04]  /*0de0*/  STG.E.64 desc[UR8][R26.64], R4 ;  /* 0x000000041a007986 */ /* 0x0083e8000c101b08 */
[----:B------:R1:W-:Y:S04]  /*0df0*/  STG.E.64 desc[UR8][R26.64+0x8], R6 ;  /* 0x000008061a007986 */ /* 0x0003e8000c101b08 */
[----:B----4-:R1:W-:Y:S04]  /*0e00*/  STG.E.64 desc[UR8][R12.64+-0x10], R8 ;  /* 0xfffff0080c007986 */ /* 0x0103e8000c101b08 */
[----:B------:R1:W-:Y:S04]  /*0e10*/  STG.E.64 desc[UR8][R12.64+-0x8], R10 ;  /* 0xfffff80a0c007986 */ /* 0x0003e8000c101b08 */
[----:B-----5:R1:W-:Y:S04]  /*0e20*/  STG.E.64 desc[UR8][R12.64], R16 ;  /* 0x000000100c007986 */ /* 0x0203e8000c101b08 */
[----:B------:R1:W-:Y:S01]  /*0e30*/  STG.E.64 desc[UR8][R12.64+0x8], R18 ;  /* 0x000008120c007986 */ /* 0x0003e2000c101b08 */
[----:B------:R-:W-:Y:S05]  /*0e40*/  @!P1 BRA `(.L_x_30) ;  /* 0xfffffffc00709947 */ /* 0x000fea000383ffff */
.L_x_29:
[----:B------:R-:W-:Y:S05]  /*0e50*/  BSYNC.RECONVERGENT B2 ;  /* 0x0000000000027941 */ /* 0x000fea0003800200 */
.L_x_28:
[----:B-1----:R-:W-:Y:S01]  /*0e60*/  IMAD.MOV R4, RZ, RZ, -R20 ;  /* 0x000000ffff047224 */ /* 0x002fe200078e0a14 */
[----:B------:R-:W-:Y:S04]  /*0e70*/  BSSY.RECONVERGENT B2, `(.L_x_31) ;  /* 0x0000016000027945 */ /* 0x000fe80003800200 */
[----:B------:R-:W-:-:S13]  /*0e80*/  ISETP.GT.AND P1, PT, R4, 0x4, PT ;  /* 0x000000040400780c */ /* 0x000fda0003f24270 */
[----:B------:R-:W-:Y:S05]  /*0e90*/  @!P1 BRA `(.L_x_32) ;  /* 0x00000000004c9947 */ /* 0x000fea0003800000 */
[----:B------:R-:W2:Y:S04]  /*0ea0*/  LDL.128 R4, [R2+-0x10] ;  /* 0xfffff00002047983 */ /* 0x000ea80000100c00 */
[----:B------:R-:W3:Y:S04]  /*0eb0*/  LDL.128 R8, [R2] ;  /* 0x0000000002087983 */ /* 0x000ee80000100c00 */
[----:B------:R-:W4:Y:S04]  /*0ec0*/  LDL.128 R12, [R2+0x10] ;  /* 0x00001000020c7983 */ /* 0x000f280000100c00 */
[----:B------:R0:W5:Y:S01]  /*0ed0*/  LDL.128 R16, [R2+0x20] ;  /* 0x0000200002107983 */ /* 0x0001620000100c00 */
[----:B------:R-:W-:Y:S01]  /*0ee0*/  IMAD.WIDE R26, R3, 0x8, R24 ;  /* 0x00000008031a7825 */ /* 0x000fe200078e0218 */
[----:B------:R-:W-:-:S02]  /*0ef0*/  PLOP3.LUT P0, PT, PT, PT, PT, 0x8, 0x80 ;  /* 0x000000000080781c */ /* 0x000fc40003f0e170 */
[----:B------:R-:W-:Y:S01]  /*0f00*/  IADD3 R20, PT, PT, R20, 0x8, RZ ;  /* 0x0000000814147810 */ /* 0x000fe20007ffe0ff */
[C---:B------:R-:W-:Y:S02]  /*0f10*/  VIADD R29, R3.reuse, 0x4 ;  /* 0x00000004031d7836 */ /* 0x040fe40000000000 */
[----:B------:R-:W-:Y:S02]  /*0f20*/  VIADD R3, R3, 0x8 ;  /* 0x0000000803037836 */ /* 0x000fe40000000000 */
[----:B0-----:R-:W-:Y:S01]  /*0f30*/  VIADD R2, R2, 0x40 ;  /* 0x0000004002027836 */ /* 0x001fe20000000000 */
[----:B--2---:R0:W-:Y:S04]  /*0f40*/  STG.E.64 desc[UR8][R26.64+-0x10], R4 ;  /* 0xfffff0041a007986 */ /* 0x0041e8000c101b08 */
[----:B------:R1:W-:Y:S04]  /*0f50*/  STG.E.64 desc[UR8][R26.64+-0x8], R6 ;  /* 0xfffff8061a007986 */ /* 0x0003e8000c101b08 */
[----:B---3--:R1:W-:Y:S04]  /*0f60*/  STG.E.64 desc[UR8][R26.64], R8 ;  /* 0x000000081a007986 */ /* 0x0083e8000c101b08 */
[----:B------:R1:W-:Y:S01]  /*0f70*/  STG.E.64 desc[UR8][R26.64+0x8], R10 ;  /* 0x0000080a1a007986 */ /* 0x0003e2000c101b08 */
[----:B0-----:R-:W-:-:S05]  /*0f80*/  IMAD.WIDE R4, R29, 0x8, R24 ;  /* 0x000000081d047825 */ /* 0x001fca00078e0218 */
[----:B----4-:R1:W-:Y:S04]  /*0f90*/  STG.E.64 desc[UR8][R4.64+-0x10], R12 ;  /* 0xfffff00c04007986 */ /* 0x0103e8000c101b08 */
[----:B------:R1:W-:Y:S04]  /*0fa0*/  STG.E.64 desc[UR8][R4.64+-0x8], R14 ;  /* 0xfffff80e04007986 */ /* 0x0003e8000c101b08 */
[----:B-----5:R1:W-:Y:S04]  /*0fb0*/  STG.E.64 desc[UR8][R4.64], R16 ;  /* 0x0000001004007986 */ /* 0x0203e8000c101b08 */
[----:B------:R1:W-:Y:S02]  /*0fc0*/  STG.E.64 desc[UR8][R4.64+0x8], R18 ;  /* 0x0000081204007986 */ /* 0x0003e4000c101b08 */
.L_x_32:
[----:B------:R-:W-:Y:S05]  /*0fd0*/  BSYNC.RECONVERGENT B2 ;  /* 0x0000000000027941 */ /* 0x000fea0003800200 */
.L_x_31:
[----:B------:R-:W-:-:S13]  /*0fe0*/  ISETP.NE.OR P0, PT, R20, RZ, P0 ;  /* 0x000000ff1400720c */ /* 0x000fda0000705670 */
[----:B------:R-:W-:Y:S05]  /*0ff0*/  @!P0 BREAK.RELIABLE B0 ;  /* 0x0000000000008942 */ /* 0x000fea0003800100 */
[----:B------:R-:W-:Y:S05]  /*1000*/  @!P0 BRA `(.L_x_25) ;  /* 0x0000000000348947 */ /* 0x000fea0003800000 */
.L_x_27:
[----:B------:R-:W-:Y:S05]  /*1010*/  BSYNC.RELIABLE B0 ;  /* 0x0000000000007941 */ /* 0x000fea0003800100 */
.L_x_26:
[----:B-12---:R-:W2:Y:S04]  /*1020*/  LDL.128 R4, [R2+-0x10] ;  /* 0xfffff00002047983 */ /* 0x006ea80000100c00 */
[----:B------:R0:W3:Y:S01]  /*1030*/  LDL.128 R8, [R2] ;  /* 0x0000000002087983 */ /* 0x0000e20000100c00 */
[----:B------:R-:W-:Y:S01]  /*1040*/  IMAD.WIDE R12, R3, 0x8, R24 ;  /* 0x00000008030c7825 */ /* 0x000fe200078e0218 */
[----:B------:R-:W-:-:S03]  /*1050*/  IADD3 R20, PT, PT, R20, 0x4, RZ ;  /* 0x0000000414147810 */ /* 0x000fc60007ffe0ff */
[----:B------:R-:W-:Y:S01]  /*1060*/  VIADD R3, R3, 0x4 ;  /* 0x0000000403037836 */ /* 0x000fe20000000000 */
[----:B------:R-:W-:Y:S01]  /*1070*/  ISETP.NE.AND P0, PT, R20, RZ, PT ;  /* 0x000000ff1400720c */ /* 0x000fe20003f05270 */
[----:B0-----:R-:W-:Y:S01]  /*1080*/  VIADD R2, R2, 0x20 ;  /* 0x0000002002027836 */ /* 0x001fe20000000000 */
[----:B--2---:R2:W-:Y:S04]  /*1090*/  STG.E.64 desc[UR8][R12.64+-0x10], R4 ;  /* 0xfffff0040c007986 */ /* 0x0045e8000c101b08 */
[----:B------:R2:W-:Y:S04]  /*10a0*/  STG.E.64 desc[UR8][R12.64+-0x8], R6 ;  /* 0xfffff8060c007986 */ /* 0x0005e8000c101b08 */
[----:B---3--:R2:W-:Y:S04]  /*10b0*/  STG.E.64 desc[UR8][R12.64], R8 ;  /* 0x000000080c007986 */ /* 0x0085e8000c101b08 */
[----:B------:R2:W-:Y:S01]  /*10c0*/  STG.E.64 desc[UR8][R12.64+0x8], R10 ;  /* 0x0000080a0c007986 */ /* 0x0005e2000c101b08 */
[----:B------:R-:W-:Y:S05]  /*10d0*/  @P0 BRA `(.L_x_26) ;  /* 0xfffffffc00d00947 */ /* 0x000fea000383ffff */
.L_x_25:
[----:B------:R-:W-:Y:S05]  /*10e0*/  BSYNC.RECONVERGENT B1 ;  /* 0x0000000000017941 */ /* 0x000fea0003800200 */
.L_x_24:
[----:B------:R-:W-:Y:S05]  /*10f0*/  WARPSYNC.ALL ;  /* 0x0000000000007948 */ /* 0x000fea0003800000 */
[----:B------:R-:W-:-:S13]  /*1100*/  ISETP.NE.AND P0, PT, R0, RZ, PT ;  /* 0x000000ff0000720c */ /* 0x000fda0003f05270 */
[----:B------:R-:W-:Y:S05]  /*1110*/  @!P0 EXIT ;  /* 0x000000000000894d */ /* 0x000fea0003800000 */
[----:B-12---:R-:W1:Y:S01]  /*1120*/  LDC.64 R6, c[0x0][0x3a0] ;  /* 0x0000e800ff067b82 */ /* 0x006e620000000a00 */
[----:B------:R-:W-:Y:S02]  /*1130*/  IMAD R22, R22, UR6, R21 ;  /* 0x0000000616167c24 */ /* 0x000fe4000f8e0215 */
[----:B------:R-:W-:Y:S02]  /*1140*/  IMAD R21, R21, 0x8, R1 ;  /* 0x0000000815157824 */ /* 0x000fe400078e0201 */
[----:B------:R-:W-:Y:S01]  /*1150*/  IMAD.MOV R0, RZ, RZ, -R0 ;  /* 0x000000ffff007224 */ /* 0x000fe200078e0a00 */
[----:B------:R-:W-:-:S07]  /*1160*/  IADD3 R23, PT, PT, R23, R22, RZ ;  /* 0x0000001617177210 */ /* 0x000fce0007ffe0ff */
.L_x_33:
[----:B0-2---:R0:W2:Y:S01]  /*1170*/  LDL.64 R4, [R21] ;  /* 0x0000000015047983 */ /* 0x0050a20000100a00 */
[C---:B-1----:R-:W-:Y:S01]  /*1180*/  IMAD.WIDE R2, R23.reuse, 0x8, R6 ;  /* 0x0000000817027825 */ /* 0x042fe200078e0206 */
[----:B------:R-:W-:-:S03]  /*1190*/  IADD3 R23, PT, PT, R23, 0x1, RZ ;  /* 0x0000000117177810 */ /* 0x000fc60007ffe0ff */
[----:B------:R-:W-:Y:S02]  /*11a0*/  VIADD R0, R0, 0x1 ;  /* 0x0000000100007836 */ /* 0x000fe40000000000 */
[----:B0-----:R-:W-:-:S03]  /*11b0*/  VIADD R21, R21, 0x8 ;  /* 0x0000000815157836 */ /* 0x001fc60000000000 */
[----:B------:R-:W-:Y:S01]  /*11c0*/  ISETP.NE.AND P0, PT, R0, RZ, PT ;  /* 0x000000ff0000720c */ /* 0x000fe20003f05270 */
[----:B--2---:R2:W-:-:S12]  /*11d0*/  STG.E.64 desc[UR8][R2.64], R4 ;  /* 0x0000000402007986 */ /* 0x0045d8000c101b08 */
[----:B------:R-:W-:Y:S05]  /*11e0*/  @P0 BRA `(.L_x_33) ;  /* 0xfffffffc00e00947 */ /* 0x000fea000383ffff */
[----:B------:R-:W-:Y:S05]  /*11f0*/  EXIT ;  /* 0x000000000000794d */ /* 0x000fea0003800000 */
.L_x_34:
        /* <DEDUP_REMOVED lines=16> */
.L_x_57:


//--------------------- .text._Z15matmult_kernel2iiiPdS_S_ --------------------------
	.section	.text._Z15matmult_kernel2iiiPdS_S_,"ax",@progbits
	.align	128
        .global         _Z15matmult_kernel2iiiPdS_S_
        .type           _Z15matmult_kernel2iiiPdS_S_,@function
        .size           _Z15matmult_kernel2iiiPdS_S_,(.L_x_58 - _Z15matmult_kernel2iiiPdS_S_)
        .other          _Z15matmult_kernel2iiiPdS_S_,@"STO_CUDA_ENTRY STV_DEFAULT"
_Z15matmult_kernel2iiiPdS_S_:
.text._Z15matmult_kernel2iiiPdS_S_:
[----:B------:R-:W-:Y:S01]  /*0000*/  LDC R1, c[0x0][0x37c] ;  /* 0x0000df00ff017b82 */ /* 0x000fe20000000800 */
[----:B------:R-:W0:Y:S07]  /*0010*/  S2R R7, SR_TID.Y ;  /* 0x0000000000077919 */ /* 0x000e2e0000002200 */
[----:B------:R-:W1:Y:S01]  /*0020*/  LDC R2, c[0x0][0x360] ;  /* 0x0000d800ff027b82 */ /* 0x000e620000000800 */
[----:B------:R-:W1:Y:S07]  /*0030*/  S2R R3, SR_TID.X ;  /* 0x0000000000037919 */ /* 0x000e6e0000002100 */
[----:B------:R-:W0:Y:S08]  /*0040*/  S2UR UR5, SR_CTAID.Y ;  /* 0x00000000000579c3 */ /* 0x000e300000002600 */
[----:B------:R-:W0:Y:S08]  /*0050*/  LDC R0, c[0x0][0x364] ;  /* 0x0000d900ff007b82 */ /* 0x000e300000000800 */
[----:B------:R-:W1:Y:S08]  /*0060*/  S2UR UR4, SR_CTAID.X ;  /* 0x00000000000479c3 */ /* 0x000e700000002500 */
[----:B------:R-:W2:Y:S01]  /*0070*/  LDC.64 R4, c[0x0][0x380] ;  /* 0x0000e000ff047b82 */ /* 0x000ea20000000a00 */
[----:B0-----:R-:W-:-:S02]  /*0080*/  IMAD R0, R0, UR5, R7 ;  /* 0x0000000500007c24 */ /* 0x001fc4000f8e0207 */
[----:B-1----:R-:W-:-:S03]  /*0090*/  IMAD R2, R2, UR4, R3 ;  /* 0x0000000402027c24 */ /* 0x002fc6000f8e0203 */
[----:B--2---:R-:W-:-:S04]  /*00a0*/  ISETP.GE.AND P0, PT, R0, R4, PT ;  /* 0x000000040000720c */ /* 0x004fc80003f06270 */
[----:B------:R-:W-:-:S13]  /*00b0*/  ISETP.GE.OR P0, PT, R2, R5, P0 ;  /* 0x000000050200720c */ /* 0x000fda0000706670 */
[----:B------:R-:W-:Y:S05]  /*00c0*/  @P0 EXIT ;  /* 0x000000000000094d */ /* 0x000fea0003800000 */
[----:B------:R-:W0:Y:S01]  /*00d0*/  LDC R3, c[0x0][0x388] ;  /* 0x0000e200ff037b82 */ /* 0x000e220000000800 */
[----:B------:R-:W1:Y:S01]  /*00e0*/  LDCU.64 UR4, c[0x0][0x358] ;  /* 0x00006b00ff0477ac */ /* 0x000e620008000a00 */
[----:B0-----:R-:W-:-:S13]  /*00f0*/  ISETP.GE.AND P0, PT, R3, 0x1, PT ;  /* 0x000000010300780c */ /* 0x001fda0003f06270 */
[----:B-1----:R-:W-:Y:S05]  /*0100*/  @!P0 BRA `(.L_x_35) ;  /* 0x0000000400d88947 */ /* 0x002fea0003800000 */
[C---:B------:R-:W-:Y:S01]  /*0110*/  ISETP.GE.U32.AND P1, PT, R3.reuse, 0x8, PT ;  /* 0x000000080300780c */ /* 0x040fe20003f26070 */
[----:B------:R-:W-:Y:S01]  /*0120*/  HFMA2 R7, -RZ, RZ, 0, 0 ;  /* 0x00000000ff077431 */ /* 0x000fe200000001ff */
[----:B------:R-:W-:Y:S01]  /*0130*/  LOP3.LUT R4, R3, 0x7, RZ, 0xc0, !PT ;  /* 0x0000000703047812 */ /* 0x000fe200078ec0ff */
[----:B------:R-:W-:-:S03]  /*0140*/  IMAD R6, R0, R3, RZ ;  /* 0x0000000300067224 */ /* 0x000fc600078e02ff */
[----:B------:R-:W-:-:S07]  /*0150*/  ISETP.NE.AND P0, PT, R4, RZ, PT ;  /* 0x000000ff0400720c */ /* 0x000fce0003f05270 */
[----:B------:R-:W-:Y:S06]  /*0160*/  @!P1 BRA `(.L_x_36) ;  /* 0x0000000000c09947 */ /* 0x000fec0003800000 */
[----:B------:R-:W0:Y:S01]  /*0170*/  LDC.64 R8, c[0x0][0x390] ;  /* 0x0000e400ff087b82 */ /* 0x000e220000000a00 */
[----:B------:R-:W-:Y:S02]  /*0180*/  LOP3.LUT R7, R3, 0x7ffffff8, RZ, 0xc0, !PT ;  /* 0x7ffffff803077812 */ /* 0x000fe400078ec0ff */
[----:B------:R-:W-:-:S03]  /*0190*/  MOV R28, R2 ;  /* 0x00000002001c7202 */ /* 0x000fc60000000f00 */
[----:B------:R-:W-:Y:S02]  /*01a0*/  IMAD.MOV R26, RZ, RZ, -R7 ;  /* 0x000000ffff1a7224 */ /* 0x000fe400078e0a07 */
[----:B0-----:R-:W-:-:S03]  /*01b0*/  IMAD.WIDE.U32 R8, R6, 0x8, R8 ;  /* 0x0000000806087825 */ /* 0x001fc600078e0008 */
[----:B------:R-:W-:-:S04]  /*01c0*/  IADD3 R10, P1, PT, R8, 0x20, RZ ;  /* 0x00000020080a7810 */ /* 0x000fc80007f3e0ff */
[----:B------:R-:W-:-:S09]  /*01d0*/  IADD3.X R11, PT, PT, RZ, R9, RZ, P1, !PT ;  /* 0x00000009ff0b7210 */ /* 0x000fd20000ffe4ff */
.L_x_37:
[----:B------:R-:W0:Y:S01]  /*01e0*/  LDC.64 R22, c[0x0][0x398] ;  /* 0x0000e600ff167b82 */ /* 0x000e220000000a00 */
[----:B------:R-:W-:Y:S01]  /*01f0*/  IMAD.MOV.U32 R8, RZ, RZ, R10 ;  /* 0x000000ffff087224 */ /* 0x000fe200078e000a */
[----:B------:R-:W-:-:S05]  /*0200*/  MOV R9, R11 ;  /* 0x0000000b00097202 */ /* 0x000fca0000000f00 */
[----:B------:R-:W2:Y:S04]  /*0210*/  LDG.E.64 R14, desc[UR4][R8.64+-0x20] ;  /* 0xffffe004080e7981 */ /* 0x000ea8000c1e1b00 */
[----:B------:R-:W3:Y:S01]  /*0220*/  LDG.E.64 R10, desc[UR4][R8.64+-0x18] ;  /* 0xffffe804080a7981 */ /* 0x000ee2000c1e1b00 */
[----:B0-----:R-:W-:-:S05]  /*0230*/  IMAD.WIDE R22, R28, 0x8, R22 ;  /* 0x000000081c167825 */ /* 0x001fca00078e0216 */
[----:B------:R-:W2:Y:S01]  /*0240*/  LDG.E.64 R12, desc[UR4][R22.64] ;  /* 0x00000004160c7981 */ /* 0x000ea2000c1e1b00 */
[----:B------:R-:W-:-:S05]  /*0250*/  IMAD.WIDE R24, R5, 0x8, R22 ;  /* 0x0000000805187825 */ /* 0x000fca00078e0216 */
[----:B------:R-:W3:Y:S01]  /*0260*/  LDG.E.64 R16, desc[UR4][R24.64] ;  /* 0x0000000418107981 */ /* 0x000ee2000c1e1b00 */
[----:B------:R-:W-:Y:S01]  /*0270*/  IMAD.WIDE R20, R5, 0x8, R24 ;  /* 0x0000000805147825 */ /* 0x000fe200078e0218 */
[----:B--2---:R-:W-:Y:S02]  /*0280*/  DFMA R18, R14, R12, R18 ;  /* 0x0000000c0e12722b */ /* 0x004fe40000000012 */
[----:B------:R-:W2:Y:S04]  /*0290*/  LDG.E.64 R14, desc[UR4][R8.64+-0x10] ;  /* 0xfffff004080e7981 */ /* 0x000ea8000c1e1b00 */
[----:B------:R0:W2:Y:S02]  /*02a0*/  LDG.E.64 R12, desc[UR4][R20.64] ;  /* 0x00000004140c7981 */ /* 0x0000a4000c1e1b00 */
[----:B---3--:R-:W-:-:S02]  /*02b0*/  DFMA R16, R10, R16, R18 ;  /* 0x000000100a10722b */ /* 0x008fc40000000012 */
[----:B------:R-:W3:Y:S01]  /*02c0*/  LDG.E.64 R10, desc[UR4][R8.64+-0x8] ;  /* 0xfffff804080a7981 */ /* 0x000ee2000c1e1b00 */
[----:B0-----:R-:W-:-:S05]  /*02d0*/  IMAD.WIDE R20, R5, 0x8, R20 ;  /* 0x0000000805147825 */ /* 0x001fca00078e0214 */
[----:B------:R-:W3:Y:S01]  /*02e0*/  LDG.E.64 R18, desc[UR4][R20.64] ;  /* 0x0000000414127981 */ /* 0x000ee2000c1e1b00 */
[C---:B------:R-:W-:Y:S01]  /*02f0*/  IMAD.WIDE R22, R5.reuse, 0x8, R20 ;  /* 0x0000000805167825 */ /* 0x040fe200078e0214 */
[----:B--2---:R-:W-:Y:S02]  /*0300*/  DFMA R12, R14, R12, R16 ;  /* 0x0000000c0e0c722b */ /* 0x004fe40000000010 */
[----:B------:R-:W2:Y:S04]  /*0310*/  LDG.E.64 R16, desc[UR4][R8.64] ;  /* 0x0000000408107981 */ /* 0x000ea8000c1e1b00 */
[----:B------:R-:W2:Y:S01]  /*0320*/  LDG.E.64 R14, desc[UR4][R22.64] ;  /* 0x00000004160e7981 */ /* 0x000ea2000c1e1b00 */
[----:B------:R-:W-:Y:S01]  /*0330*/  IMAD.WIDE R24, R5, 0x8, R22 ;  /* 0x0000000805187825 */ /* 0x000fe200078e0216 */
[----:B---3--:R-:W-:-:S02]  /*0340*/  DFMA R18, R10, R18, R12 ;  /* 0x000000120a12722b */ /* 0x008fc4000000000c */
[----:B------:R-:W3:Y:S04]  /*0350*/  LDG.E.64 R22, desc[UR4][R8.64+0x18] ;  /* 0x0000180408167981 */ /* 0x000ee8000c1e1b00 */
[----:B------:R-:W4:Y:S04]  /*0360*/  LDG.E.64 R10, desc[UR4][R8.64+0x8] ;  /* 0x00000804080a7981 */ /* 0x000f28000c1e1b00 */
[----:B------:R0:W4:Y:S02]  /*0370*/  LDG.E.64 R12, desc[UR4][R24.64] ;  /* 0x00000004180c7981 */ /* 0x000124000c1e1b00 */
[----:B0-----:R-:W-:-:S04]  /*0380*/  IMAD.WIDE R24, R5, 0x8, R24 ;  /* 0x0000000805187825 */ /* 0x001fc800078e0218 */
[----:B------:R-:W-:-:S06]  /*0390*/  IMAD.WIDE R20, R5, 0x8, R24 ;  /* 0x0000000805147825 */ /* 0x000fcc00078e0218 */
[----:B------:R-:W3:Y:S01]  /*03a0*/  LDG.E.64 R20, desc[UR4][R20.64] ;  /* 0x0000000414147981 */ /* 0x000ee2000c1e1b00 */
[----:B--2---:R-:W-:-:S03]  /*03b0*/  DFMA R14, R16, R14, R18 ;  /* 0x0000000e100e722b */ /* 0x004fc60000000012 */
[----:B------:R-:W2:Y:S04]  /*03c0*/  LDG.E.64 R16, desc[UR4][R8.64+0x10] ;  /* 0x0000100408107981 */ /* 0x000ea8000c1e1b00 */
[----:B------:R-:W2:Y:S01]  /*03d0*/  LDG.E.64 R18, desc[UR4][R24.64] ;  /* 0x0000000418127981 */ /* 0x000ea2000c1e1b00 */
[----:B------:R-:W-:-:S04]  /*03e0*/  IADD3 R26, PT, PT, R26, 0x8, RZ ;  /* 0x000000081a1a7810 */ /* 0x000fc80007ffe0ff */
[----:B------:R-:W-:Y:S01]  /*03f0*/  ISETP.NE.AND P1, PT, R26, RZ, PT ;  /* 0x000000ff1a00720c */ /* 0x000fe20003f25270 */
[----:B----4-:R-:W-:Y:S01]  /*0400*/  DFMA R10, R10, R12, R14 ;  /* 0x0000000c0a0a722b */ /* 0x010fe2000000000e */
[----:B------:R-:W-:-:S07]  /*0410*/  LEA R28, R5, R28, 0x3 ;  /* 0x0000001c051c7211 */ /* 0x000fce00078e18ff */
[----:B--2---:R-:W-:Y:S01]  /*0420*/  DFMA R18, R16, R18, R10 ;  /* 0x000000121012722b */ /* 0x004fe2000000000a */
[----:B------:R-:W-:-:S07]  /*0430*/  IADD3 R10, P2, PT, R8, 0x40, RZ ;  /* 0x00000040080a7810 */ /* 0x000fce0007f5e0ff */
[----:B---3--:R-:W-:Y:S01]  /*0440*/  DFMA R18, R22, R20, R18 ;  /* 0x000000141612722b */ /* 0x008fe20000000012 */
[----:B------:R-:W-:Y:S01]  /*0450*/  IMAD.X R11, RZ, RZ, R9, P2 ;  /* 0x000000ffff0b7224 */ /* 0x000fe200010e0609 */
[----:B------:R-:W-:Y:S09]  /*0460*/  @P1 BRA `(.L_x_37) ;  /* 0xfffffffc005c1947 */ /* 0x000ff2000383ffff */
.L_x_36:
[----:B------:R-:W-:Y:S05]  /*0470*/  @!P0 BRA `(.L_x_35) ;  /* 0x0000000000fc8947 */ /* 0x000fea0003800000 */
[----:B------:R-:W-:Y:S02]  /*0480*/  ISETP.GE.U32.AND P1, PT, R4, 0x4, PT ;  /* 0x000000040400780c */ /* 0x000fe40003f26070 */
[----:B------:R-:W-:-:S04]  /*0490*/  LOP3.LUT R26, R3, 0x3, RZ, 0xc0, !PT ;  /* 0x00000003031a7812 */ /* 0x000fc800078ec0ff */
[----:B------:R-:W-:-:S07]  /*04a0*/  ISETP.NE.AND P0, PT, R26, RZ, PT ;  /* 0x000000ff1a00720c */ /* 0x000fce0003f05270 */
[----:B------:R-:W-:Y:S06]  /*04b0*/  @!P1 BRA `(.L_x_38) ;  /* 0x00000000006c9947 */ /* 0x000fec0003800000 */
[----:B------:R-:W0:Y:S01]  /*04c0*/  LDC.64 R24, c[0x0][0x390] ;  /* 0x0000e400ff187b82 */ /* 0x000e220000000a00 */
[----:B------:R-:W1:Y:S01]  /*04d0*/  LDCU.64 UR6, c[0x0][0x390] ;  /* 0x00007200ff0677ac */ /* 0x000e620008000a00 */
[C---:B------:R-:W-:Y:S01]  /*04e0*/  IADD3 R9, PT, PT, R6.reuse, R7, RZ ;  /* 0x0000000706097210 */ /* 0x040fe20007ffe0ff */
[----:B------:R-:W-:Y:S01]  /*04f0*/  IMAD R13, R7, R5, R2 ;  /* 0x00000005070d7224 */ /* 0x000fe200078e0202 */
[----:B------:R-:W-:-:S04]  /*0500*/  IADD3 R4, P1, PT, R6, R7, RZ ;  /* 0x0000000706047210 */ /* 0x000fc80007f3e0ff */
[----:B------:R-:W2:Y:S01]  /*0510*/  LDC.64 R10, c[0x0][0x398] ;  /* 0x0000e600ff0a7b82 */ /* 0x000ea20000000a00 */
[----:B0-----:R-:W-:-:S06]  /*0520*/  IMAD.WIDE.U32 R24, R9, 0x8, R24 ;  /* 0x0000000809187825 */ /* 0x001fcc00078e0018 */
[----:B------:R-:W3:Y:S01]  /*0530*/  LDG.E.64 R24, desc[UR4][R24.64] ;  /* 0x0000000418187981 */ /* 0x000ee2000c1e1b00 */
[----:B--2---:R-:W-:-:S04]  /*0540*/  IMAD.WIDE R10, R13, 0x8, R10 ;  /* 0x000000080d0a7825 */ /* 0x004fc800078e020a */
[----:B------:R-:W-:Y:S01]  /*0550*/  IMAD.X R13, RZ, RZ, RZ, P1 ;  /* 0x000000ffff0d7224 */ /* 0x000fe200008e06ff */
[C---:B-1----:R-:W-:Y:S01]  /*0560*/  LEA R28, P1, R4.reuse, UR6, 0x3 ;  /* 0x00000006041c7c11 */ /* 0x042fe2000f8218ff */
[----:B------:R-:W3:Y:S01]  /*0570*/  LDG.E.64 R8, desc[UR4][R10.64] ;  /* 0x000000040a087981 */ /* 0x000ee2000c1e1b00 */
[----:B------:R-:W-:Y:S02]  /*0580*/  IMAD.WIDE R14, R5, 0x8, R10 ;  /* 0x00000008050e7825 */ /* 0x000fe400078e020a */
[----:B------:R-:W-:-:S05]  /*0590*/  LEA.HI.X R29, R4, UR7, R13, 0x3, P1 ;  /* 0x00000007041d7c11 */ /* 0x000fca00088f1c0d */
[----:B------:R-:W2:Y:S01]  /*05a0*/  LDG.E.64 R12, desc[UR4][R28.64+0x8] ;  /* 0x000008041c0c7981 */ /* 0x000ea2000c1e1b00 */
[----:B------:R-:W-:-:S03]  /*05b0*/  IMAD.WIDE R20, R5, 0x8, R14 ;  /* 0x0000000805147825 */ /* 0x000fc600078e020e */
[----:B------:R-:W2:Y:S04]  /*05c0*/  LDG.E.64 R10, desc[UR4][R14.64] ;  /* 0x000000040e0a7981 */ /* 0x000ea8000c1e1b00 */
[----:B------:R-:W4:Y:S01]  /*05d0*/  LDG.E.64 R16, desc[UR4][R20.64] ;  /* 0x0000000414107981 */ /* 0x000f22000c1e1b00 */
[----:B------:R-:W-:-:S03]  /*05e0*/  IMAD.WIDE R22, R5, 0x8, R20 ;  /* 0x0000000805167825 */ /* 0x000fc600078e0214 */
[----:B------:R-:W4:Y:S04]  /*05f0*/  LDG.E.64 R14, desc[UR4][R28.64+0x10] ;  /* 0x000010041c0e7981 */ /* 0x000f28000c1e1b00 */
[----:B------:R-:W5:Y:S04]  /*0600*/  LDG.E.64 R20, desc[UR4][R28.64+0x18] ;  /* 0x000018041c147981 */ /* 0x000f68000c1e1b00 */
[----:B------:R-:W5:Y:S01]  /*0610*/  LDG.E.64 R22, desc[UR4][R22.64] ;  /* 0x0000000416167981 */ /* 0x000f62000c1e1b00 */
[----:B------:R-:W-:Y:S01]  /*0620*/  IADD3 R7, PT, PT, R7, 0x4, RZ ;  /* 0x0000000407077810 */ /* 0x000fe20007ffe0ff */
[----:B---3--:R-:W-:-:S08]  /*0630*/  DFMA R8, R24, R8, R18 ;  /* 0x000000081808722b */ /* 0x008fd00000000012 */
[----:B--2---:R-:W-:-:S08]  /*0640*/  DFMA R8, R12, R10, R8 ;  /* 0x0000000a0c08722b */ /* 0x004fd00000000008 */
[----:B----4-:R-:W-:-:S08]  /*0650*/  DFMA R8, R14, R16, R8 ;  /* 0x000000100e08722b */ /* 0x010fd00000000008 */
[----:B-----5:R-:W-:-:S11]  /*0660*/  DFMA R18, R20, R22, R8 ;  /* 0x000000161412722b */ /* 0x020fd60000000008 */
.L_x_38:
[----:B------:R-:W-:Y:S05]  /*0670*/  @!P0 BRA `(.L_x_35) ;  /* 0x00000000007c8947 */ /* 0x000fea0003800000 */
[----:B------:R-:W-:Y:S01]  /*0680*/  ISETP.NE.AND P1, PT, R26, 0x1, PT ;  /* 0x000000011a00780c */ /* 0x000fe20003f25270 */
[----:B------:R-:W0:Y:S01]  /*0690*/  LDC.64 R12, c[0x0][0x390] ;  /* 0x0000e400ff0c7b82 */ /* 0x000e220000000a00 */
[----:B------:R-:W-:-:S04]  /*06a0*/  LOP3.LUT R3, R3, 0x1, RZ, 0xc0, !PT ;  /* 0x0000000103037812 */ /* 0x000fc800078ec0ff */
[----:B------:R-:W-:-:S03]  /*06b0*/  ISETP.NE.U32.AND P0, PT, R3, 0x1, PT ;  /* 0x000000010300780c */ /* 0x000fc60003f05070 */
[----:B------:R-:W1:Y:S04]  /*06c0*/  LDC.64 R20, c[0x0][0x398] ;  /* 0x0000e600ff147b82 */ /* 0x000e680000000a00 */
[C---:B------:R-:W-:Y:S01]  /*06d0*/  @P1 IADD3 R17, PT, PT, R6.reuse, R7, RZ ;  /* 0x0000000706111210 */ /* 0x040fe20007ffe0ff */
[C---:B------:R-:W-:Y:S01]  /*06e0*/  @P1 IMAD R23, R7.reuse, R5, R2 ;  /* 0x0000000507171224 */ /* 0x040fe200078e0202 */
[----:B------:R-:W-:Y:S01]  /*06f0*/  @P1 IADD3 R3, P2, PT, R6, R7, RZ ;  /* 0x0000000706031210 */ /* 0x000fe20007f5e0ff */
[----:B------:R-:W-:Y:S01]  /*0700*/  @P1 VIADD R7, R7, 0x2 ;  /* 0x0000000207071836 */ /* 0x000fe20000000000 */
[----:B------:R-:W2:Y:S02]  /*0710*/  @P1 LDC.64 R8, c[0x0][0x390] ;  /* 0x0000e400ff081b82 */ /* 0x000ea40000000a00 */
[----:B------:R-:W-:-:S06]  /*0720*/  @P1 IADD3.X R4, PT, PT, RZ, RZ, RZ, P2, !PT ;  /* 0x000000ffff041210 */ /* 0x000fcc00017fe4ff */
[----:B------:R-:W3:Y:S01]  /*0730*/  LDC.64 R14, c[0x0][0x390] ;  /* 0x0000e400ff0e7b82 */ /* 0x000ee20000000a00 */
[----:B0-----:R-:W-:-:S06]  /*0740*/  @P1 IMAD.WIDE.U32 R16, R17, 0x8, R12 ;  /* 0x0000000811101825 */ /* 0x001fcc00078e000c */
[----:B------:R-:W4:Y:S01]  /*0750*/  @P1 LDG.E.64 R16, desc[UR4][R16.64] ;  /* 0x0000000410101981 */ /* 0x000f22000c1e1b00 */
[----:B------:R-:W0:Y:S01]  /*0760*/  LDC.64 R10, c[0x0][0x398] ;  /* 0x0000e600ff0a7b82 */ /* 0x000e220000000a00 */
[----:B-1----:R-:W-:-:S05]  /*0770*/  @P1 IMAD.WIDE R20, R23, 0x8, R20 ;  /* 0x0000000817141825 */ /* 0x002fca00078e0214 */
[----:B------:R-:W4:Y:S01]  /*0780*/  @P1 LDG.E.64 R12, desc[UR4][R20.64] ;  /* 0x00000004140c1981 */ /* 0x000f22000c1e1b00 */
[----:B--2---:R-:W-:Y:S01]  /*0790*/  @P1 LEA R8, P2, R3, R8, 0x3 ;  /* 0x0000000803081211 */ /* 0x004fe200078418ff */
[----:B------:R-:W-:-:S03]  /*07a0*/  @P1 IMAD.WIDE R22, R5, 0x8, R20 ;  /* 0x0000000805161825 */ /* 0x000fc600078e0214 */
[----:B------:R-:W-:Y:S01]  /*07b0*/  @P1 LEA.HI.X R9, R3, R9, R4, 0x3, P2 ;  /* 0x0000000903091211 */ /* 0x000fe200010f1c04 */
[----:B------:R-:W-:Y:S01]  /*07c0*/  @!P0 IMAD R25, R7, R5, R2 ;  /* 0x0000000507198224 */ /* 0x000fe200078e0202 */
[----:B------:R-:W-:Y:S02]  /*07d0*/  @!P0 IADD3 R3, PT, PT, R6, R7, RZ ;  /* 0x0000000706038210 */ /* 0x000fe40007ffe0ff */
[----:B------:R-:W2:Y:S04]  /*07e0*/  @P1 LDG.E.64 R6, desc[UR4][R22.64] ;  /* 0x0000000416061981 */ /* 0x000ea8000c1e1b00 */
[----:B------:R-:W2:Y:S01]  /*07f0*/  @P1 LDG.E.64 R8, desc[UR4][R8.64+0x8] ;  /* 0x0000080408081981 */ /* 0x000ea2000c1e1b00 */
[----:B---3--:R-:W-:-:S04]  /*0800*/  @!P0 IMAD.WIDE.U32 R14, R3, 0x8, R14 ;  /* 0x00000008030e8825 */ /* 0x008fc800078e000e */
[----:B0-----:R-:W-:Y:S02]  /*0810*/  @!P0 IMAD.WIDE R10, R25, 0x8, R10 ;  /* 0x00000008190a8825 */ /* 0x001fe400078e020a */
[----:B------:R-:W3:Y:S04]  /*0820*/  @!P0 LDG.E.64 R14, desc[UR4][R14.64] ;  /* 0x000000040e0e8981 */ /* 0x000ee8000c1e1b00 */
[----:B------:R-:W3:Y:S01]  /*0830*/  @!P0 LDG.E.64 R10, desc[UR4][R10.64] ;  /* 0x000000040a0a8981 */ /* 0x000ee2000c1e1b00 */
[----:B----4-:R-:W-:-:S08]  /*0840*/  @P1 DFMA R12, R16, R12, R18 ;  /* 0x0000000c100c122b */ /* 0x010fd00000000012 */
[----:B--2---:R-:W-:-:S08]  /*0850*/  @P1 DFMA R18, R8, R6, R12 ;  /* 0x000000060812122b */ /* 0x004fd0000000000c */
[----:B---3--:R-:W-:-:S11]  /*0860*/  @!P0 DFMA R18, R14, R10, R18 ;  /* 0x0000000a0e12822b */ /* 0x008fd60000000012 */
.L_x_35:
[----:B------:R-:W0:Y:S01]  /*0870*/  LDC.64 R6, c[0x0][0x3a0] ;  /* 0x0000e800ff067b82 */ /* 0x000e220000000a00 */
[----:B------:R-:W-:-:S04]  /*0880*/  IMAD R3, R0, R5, R2 ;  /* 0x0000000500037224 */ /* 0x000fc800078e0202 */
[----:B0-----:R-:W-:-:S05]  /*0890*/  IMAD.WIDE R2, R3, 0x8, R6 ;  /* 0x0000000803027825 */ /* 0x001fca00078e0206 */
[----:B------:R-:W-:Y:S01]  /*08a0*/  STG.E.64 desc[UR4][R2.64], R18 ;  /* 0x0000001202007986 */ /* 0x000fe2000c101b04 */
[----:B------:R-:W-:Y:S05]  /*08b0*/  EXIT ;  /* 0x000000000000794d */ /* 0x000fea0003800000 */
.L_x_39:
        /* <DEDUP_REMOVED lines=12> */
.L_x_58:


//--------------------- .text._Z15matmult_kernel1iiiPdS_S_ --------------------------
	.section	.text._Z15matmult_kernel1iiiPdS_S_,"ax",@progbits
	.align	128
        .global         _Z15matmult_kernel1iiiPdS_S_
        .type           _Z15matmult_kernel1iiiPdS_S_,@function
        .size           _Z15matmult_kernel1iiiPdS_S_,(.L_x_59 - _Z15matmult_kernel1iiiPdS_S_)
        .other          _Z15matmult_kernel1iiiPdS_S_,@"STO_CUDA_ENTRY STV_DEFAULT"
_Z15matmult_kernel1iiiPdS_S_:
.text._Z15matmult_kernel1iiiPdS_S_:
[----:B------:R-:W-:Y:S01]  /*0000*/  LDC R1, c[0x0][0x37c] ;  /* 0x0000df00ff017b82 */ /* 0x000fe20000000800 */
[----:B------:R-:W0:Y:S01]  /*0010*/  LDCU.64 UR6, c[0x0][0x380] ;  /* 0x00007000ff0677ac */ /* 0x000e220008000a00 */
[----:B------:R-:W1:Y:S01]  /*0020*/  LDCU.64 UR12, c[0x0][0x358] ;  /* 0x00006b00ff0c77ac */ /* 0x000e620008000a00 */
[----:B0-----:R-:W-:-:S05]  /*0030*/  IMAD.U32 R3, RZ, RZ, UR7 ;  /* 0x00000007ff037e24 */ /* 0x001fca000f8e00ff */
[----:B------:R-:W-:-:S04]  /*0040*/  VIMNMX R0, PT, PT, R3, UR6, PT ;  /* 0x0000000603007c48 */ /* 0x000fc8000bfe0100 */
[----:B------:R-:W-:-:S13]  /*0050*/  ISETP.GE.AND P0, PT, R0, 0x1, PT ;  /* 0x000000010000780c */ /* 0x000fda0003f06270 */
[----:B-1----:R-:W-:Y:S05]  /*0060*/  @!P0 BRA `(.L_x_40) ;  /* 0x00000004000c8947 */ /* 0x002fea0003800000 */
[C---:B------:R-:W-:Y:S01]  /*0070*/  LOP3.LUT R12, R3.reuse, 0x7, RZ, 0xc0, !PT ;  /* 0x00000007030c7812 */ /* 0x040fe200078ec0ff */
[----:B------:R-:W-:Y:S01]  /*0080*/  IMAD.MOV.U32 R2, RZ, RZ, RZ ;  /* 0x000000ffff027224 */ /* 0x000fe200078e00ff */
[----:B------:R-:W-:-:S03]  /*0090*/  LOP3.LUT R13, R3, 0x3, RZ, 0xc0, !PT ;  /* 0x00000003030d7812 */ /* 0x000fc600078ec0ff */
[----:B------:R-:W-:-:S05]  /*00a0*/  VIADD R0, R12, 0xffffffff ;  /* 0xffffffff0c007836 */ /* 0x000fca0000000000 */
[----:B------:R-:W-:Y:S02]  /*00b0*/  ISETP.GE.U32.AND P0, PT, R0, 0x3, PT ;  /* 0x000000030000780c */ /* 0x000fe40003f06070 */
[----:B------:R-:W-:-:S11]  /*00c0*/  LOP3.LUT R0, R3, 0x7ffffff8, RZ, 0xc0, !PT ;  /* 0x7ffffff803007812 */ /* 0x000fd600078ec0ff */
.L_x_46:
[----:B0-----:R-:W0:Y:S01]  /*00d0*/  LDCU.64 UR6, c[0x0][0x380] ;  /* 0x00007000ff0677ac */ /* 0x001e220008000a00 */
[----:B------:R-:W-:Y:S02]  /*00e0*/  HFMA2 R5, -RZ, RZ, 0, 0 ;  /* 0x00000000ff057431 */ /* 0x000fe400000001ff */
[----:B0-----:R-:W-:-:S04]  /*00f0*/  IMAD.U32 R3, RZ, RZ, UR7 ;  /* 0x00000007ff037e24 */ /* 0x001fc8000f8e00ff */
[C---:B------:R-:W-:Y:S01]  /*0100*/  IMAD R4, R2.reuse, R3, RZ ;  /* 0x0000000302047224 */ /* 0x040fe200078e02ff */
[----:B------:R-:W-:Y:S01]  /*0110*/  ISETP.GE.U32.AND P2, PT, R3, 0x8, PT ;  /* 0x000000080300780c */ /* 0x000fe20003f46070 */
[----:B------:R-:W-:-:S05]  /*0120*/  VIADD R2, R2, 0x1 ;  /* 0x0000000102027836 */ /* 0x000fca0000000000 */
[----:B------:R-:W-:-:S07]  /*0130*/  ISETP.NE.AND P1, PT, R2, UR6, PT ;  /* 0x0000000602007c0c */ /* 0x000fce000bf25270 */
[----:B-12---:R-:W-:Y:S06]  /*0140*/  @!P2 BRA `(.L_x_41) ;  /* 0x000000000040a947 */ /* 0x006fec0003800000 */
[----:B------:R-:W0:Y:S01]  /*0150*/  LDC.64 R8, c[0x0][0x3a0] ;  /* 0x0000e800ff087b82 */ /* 0x000e220000000a00 */
[----:B------:R-:W-:-:S05]  /*0160*/  UMOV UR4, URZ ;  /* 0x000000ff00047c82 */ /* 0x000fca0008000000 */
.L_x_42:
[----:B-1----:R-:W-:Y:S01]  /*0170*/  VIADD R7, R4, UR4 ;  /* 0x0000000404077c36 */ /* 0x002fe20008000000 */
[----:B------:R-:W-:-:S03]  /*0180*/  UIADD3 UR4, UPT, UPT, UR4, 0x8, URZ ;  /* 0x0000000804047890 */ /* 0x000fc6000fffe0ff */
[----:B0-----:R-:W-:-:S03]  /*0190*/  IMAD.WIDE.U32 R6, R7, 0x8, R8 ;  /* 0x0000000807067825 */ /* 0x001fc600078e0008 */
[----:B------:R-:W-:Y:S02]  /*01a0*/  ISETP.NE.AND P2, PT, R0, UR4, PT ;  /* 0x0000000400007c0c */ /* 0x000fe4000bf45270 */
[----:B------:R1:W-:Y:S04]  /*01b0*/  STG.E.64 desc[UR12][R6.64], RZ ;  /* 0x000000ff06007986 */ /* 0x0003e8000c101b0c */
[----:B------:R1:W-:Y:S04]  /*01c0*/  STG.E.64 desc[UR12][R6.64+0x8], RZ ;  /* 0x000008ff06007986 */ /* 0x0003e8000c101b0c */
[----:B------:R1:W-:Y:S04]  /*01d0*/  STG.E.64 desc[UR12][R6.64+0x10], RZ ;  /* 0x000010ff06007986 */ /* 0x0003e8000c101b0c */
[----:B------:R1:W-:Y:S04]  /*01e0*/  STG.E.64 desc[UR12][R6.64+0x18], RZ ;  /* 0x000018ff06007986 */ /* 0x0003e8000c101b0c */
[----:B------:R1:W-:Y:S04]  /*01f0*/  STG.E.64 desc[UR12][R6.64+0x20], RZ ;  /* 0x000020ff06007986 */ /* 0x0003e8000c101b0c */
[----:B------:R1:W-:Y:S04]  /*0200*/  STG.E.64 desc[UR12][R6.64+0x28], RZ ;  /* 0x000028ff06007986 */ /* 0x0003e8000c101b0c */
[----:B------:R1:W-:Y:S04]  /*0210*/  STG.E.64 desc[UR12][R6.64+0x30], RZ ;  /* 0x000030ff06007986 */ /* 0x0003e8000c101b0c */
[----:B------:R1:W-:Y:S01]  /*0220*/  STG.E.64 desc[UR12][R6.64+0x38], RZ ;  /* 0x000038ff06007986 */ /* 0x0003e2000c101b0c */
[----:B------:R-:W-:Y:S05]  /*0230*/  @P2 BRA `(.L_x_42) ;  /* 0xfffffffc00cc2947 */ /* 0x000fea000383ffff */
[----:B------:R-:W-:-:S07]  /*0240*/  IMAD.MOV.U32 R5, RZ, RZ, R0 ;  /* 0x000000ffff057224 */ /* 0x000fce00078e0000 */
.L_x_41:
[----:B------:R-:W-:-:S13]  /*0250*/  ISETP.NE.AND P2, PT, R12, RZ, PT ;  /* 0x000000ff0c00720c */ /* 0x000fda0003f45270 */
[----:B------:R-:W-:Y:S05]  /*0260*/  @!P2 BRA `(.L_x_43) ;  /* 0x000000000088a947 */ /* 0x000fea0003800000 */
[----:B------:R-:W-:Y:S01]  /*0270*/  ISETP.NE.AND P2, PT, R13, RZ, PT ;  /* 0x000000ff0d00720c */ /* 0x000fe20003f45270 */
[----:B------:R-:W-:-:S12]  /*0280*/  @!P0 BRA `(.L_x_44) ;  /* 0x0000000000348947 */ /* 0x000fd80003800000 */
[----:B------:R-:W0:Y:S01]  /*0290*/  LDC.64 R14, c[0x0][0x3a0] ;  /* 0x0000e800ff0e7b82 */ /* 0x000e220000000a00 */
[C---:B------:R-:W-:Y:S01]  /*02a0*/  IADD3 R10, P3, PT, R4.reuse, R5, RZ ;  /* 0x00000005040a7210 */ /* 0x040fe20007f7e0ff */
[----:B------:R-:W-:Y:S01]  /*02b0*/  IMAD.IADD R9, R4, 0x1, R5 ;  /* 0x0000000104097824 */ /* 0x000fe200078e0205 */
[----:B------:R-:W-:-:S03]  /*02c0*/  IADD3 R5, PT, PT, R5, 0x4, RZ ;  /* 0x0000000405057810 */ /* 0x000fc60007ffe0ff */
[----:B------:R-:W-:Y:S02]  /*02d0*/  IMAD.X R11, RZ, RZ, RZ, P3 ;  /* 0x000000ffff0b7224 */ /* 0x000fe400018e06ff */
[----:B-1----:R-:W1:Y:S01]  /*02e0*/  LDC.64 R6, c[0x0][0x3a0] ;  /* 0x0000e800ff067b82 */ /* 0x002e620000000a00 */
[----:B0-----:R-:W-:Y:S01]  /*02f0*/  LEA R8, P3, R10, R14, 0x3 ;  /* 0x0000000e0a087211 */ /* 0x001fe200078618ff */
[----:B-1----:R-:W-:-:S03]  /*0300*/  IMAD.WIDE.U32 R6, R9, 0x8, R6 ;  /* 0x0000000809067825 */ /* 0x002fc600078e0006 */
[----:B------:R-:W-:Y:S02]  /*0310*/  LEA.HI.X R9, R10, R15, R11, 0x3, P3 ;  /* 0x0000000f0a097211 */ /* 0x000fe400018f1c0b */
[----:B------:R0:W-:Y:S04]  /*0320*/  STG.E.64 desc[UR12][R6.64], RZ ;  /* 0x000000ff06007986 */ /* 0x0001e8000c101b0c */
[----:B------:R0:W-:Y:S04]  /*0330*/  STG.E.64 desc[UR12][R8.64+0x8], RZ ;  /* 0x000008ff08007986 */ /* 0x0001e8000c101b0c */
[----:B------:R0:W-:Y:S04]  /*0340*/  STG.E.64 desc[UR12][R8.64+0x10], RZ ;  /* 0x000010ff08007986 */ /* 0x0001e8000c101b0c */
[----:B------:R0:W-:Y:S02]  /*0350*/  STG.E.64 desc[UR12][R8.64+0x18], RZ ;  /* 0x000018ff08007986 */ /* 0x0001e4000c101b0c */
.L_x_44:
[----:B------:R-:W-:Y:S05]  /*0360*/  @!P2 BRA `(.L_x_43) ;  /* 0x000000000048a947 */ /* 0x000fea0003800000 */
[----:B------:R-:W-:Y:S02]  /*0370*/  LOP3.LUT P3, RZ, R3, 0x1, RZ, 0xc0, !PT ;  /* 0x0000000103ff7812 */ /* 0x000fe4000786c0ff */
[----:B------:R-:W-:-:S11]  /*0380*/  ISETP.NE.AND P2, PT, R13, 0x1, PT ;  /* 0x000000010d00780c */ /* 0x000fd60003f45270 */
[----:B01----:R-:W0:Y:S02]  /*0390*/  @P3 LDC.64 R6, c[0x0][0x3a0] ;  /* 0x0000e800ff063b82 */ /* 0x003e240000000a00 */
[----:B------:R-:W-:Y:S05]  /*03a0*/  @!P2 BRA `(.L_x_45) ;  /* 0x00000000002ca947 */ /* 0x000fea0003800000 */
[----:B------:R-:W1:Y:S01]  /*03b0*/  LDC.64 R8, c[0x0][0x3a0] ;  /* 0x0000e800ff087b82 */ /* 0x000e620000000a00 */
[C---:B------:R-:W-:Y:S01]  /*03c0*/  IADD3 R14, P2, PT, R4.reuse, R5, RZ ;  /* 0x00000005040e7210 */ /* 0x040fe20007f5e0ff */
[----:B------:R-:W-:Y:S02]  /*03d0*/  IMAD.IADD R15, R4, 0x1, R5 ;  /* 0x00000001040f7824 */ /* 0x000fe400078e0205 */
[----:B------:R-:W-:Y:S02]  /*03e0*/  VIADD R5, R5, 0x2 ;  /* 0x0000000205057836 */ /* 0x000fe40000000000 */
[----:B------:R-:W-:Y:S02]  /*03f0*/  IMAD.X R16, RZ, RZ, RZ, P2 ;  /* 0x000000ffff107224 */ /* 0x000fe400010e06ff */
[----:B------:R-:W2:Y:S01]  /*0400*/  LDC.64 R10, c[0x0][0x3a0] ;  /* 0x0000e800ff0a7b82 */ /* 0x000ea20000000a00 */
[----:B-1----:R-:W-:-:S04]  /*0410*/  LEA R8, P2, R14, R8, 0x3 ;  /* 0x000000080e087211 */ /* 0x002fc800078418ff */
[----:B------:R-:W-:Y:S01]  /*0420*/  LEA.HI.X R9, R14, R9, R16, 0x3, P2 ;  /* 0x000000090e097211 */ /* 0x000fe200010f1c10 */
[----:B--2---:R-:W-:-:S05]  /*0430*/  IMAD.WIDE.U32 R10, R15, 0x8, R10 ;  /* 0x000000080f0a7825 */ /* 0x004fca00078e000a */
[----:B------:R1:W-:Y:S04]  /*0440*/  STG.E.64 desc[UR12][R10.64], RZ ;  /* 0x000000ff0a007986 */ /* 0x0003e8000c101b0c */
[----:B------:R1:W-:Y:S02]  /*0450*/  STG.E.64 desc[UR12][R8.64+0x8], RZ ;  /* 0x000008ff08007986 */ /* 0x0003e4000c101b0c */
.L_x_45:
[----:B------:R-:W-:-:S04]  /*0460*/  @P3 IMAD.IADD R5, R4, 0x1, R5 ;  /* 0x0000000104053824 */ /* 0x000fc800078e0205 */
[----:B0-----:R-:W-:-:S05]  /*0470*/  @P3 IMAD.WIDE.U32 R6, R5, 0x8, R6 ;  /* 0x0000000805063825 */ /* 0x001fca00078e0006 */
[----:B------:R2:W-:Y:S02]  /*0480*/  @P3 STG.E.64 desc[UR12][R6.64], RZ ;  /* 0x000000ff06003986 */ /* 0x0005e4000c101b0c */
.L_x_43:
[----:B------:R-:W-:Y:S05]  /*0490*/  @P1 BRA `(.L_x_46) ;  /* 0xfffffffc000c1947 */ /* 0x000fea000383ffff */
.L_x_40:
[----:B------:R-:W3:Y:S02]  /*04a0*/  LDC R0, c[0x0][0x388] ;  /* 0x0000e200ff007b82 */ /* 0x000ee40000000800 */
[----:B---3--:R-:W-:-:S04]  /*04b0*/  VIMNMX3 R0, R0, UR6, R3, PT ;  /* 0x0000000600007c0f */ /* 0x008fc8000b800103 */
[----:B------:R-:W-:-:S13]  /*04c0*/  ISETP.GE.AND P0, PT, R0, 0x1, PT ;  /* 0x000000010000780c */ /* 0x000fda0003f06270 */
[----:B------:R-:W-:Y:S05]  /*04d0*/  @!P0 EXIT ;  /* 0x000000000000894d */ /* 0x000fea0003800000 */
[----:B------:R-:W3:Y:S01]  /*04e0*/  LDCU.64 UR6, c[0x0][0x398] ;  /* 0x00007300ff0677ac */ /* 0x000ee20008000a00 */
[----:B------:R-:W-:Y:S01]  /*04f0*/  LOP3.LUT R0, R3, 0x7, RZ, 0xc0, !PT ;  /* 0x0000000703007812 */ /* 0x000fe200078ec0ff */
[----:B------:R-:W-:-:S03]  /*0500*/  UMOV UR4, URZ ;  /* 0x000000ff00047c82 */ /* 0x000fc60008000000 */
[----:B------:R-:W-:-:S04]  /*0510*/  IADD3 R2, PT, PT, R0, -0x1, RZ ;  /* 0xffffffff00027810 */ /* 0x000fc80007ffe0ff */
[----:B------:R-:W-:Y:S02]  /*0520*/  ISETP.GE.U32.AND P0, PT, R2, 0x3, PT ;  /* 0x000000030200780c */ /* 0x000fe40003f06070 */
[C---:B------:R-:W-:Y:S02]  /*0530*/  LOP3.LUT R2, R3.reuse, 0x7ffffff8, RZ, 0xc0, !PT ;  /* 0x7ffffff803027812 */ /* 0x040fe400078ec0ff */
[----:B------:R-:W-:-:S03]  /*0540*/  LOP3.LUT R3, R3, 0x3, RZ, 0xc0, !PT ;  /* 0x0000000303037812 */ /* 0x000fc600078ec0ff */
[----:B------:R-:W-:Y:S01]  /*0550*/  IMAD.MOV R4, RZ, RZ, -R2 ;  /* 0x000000ffff047224 */ /* 0x000fe200078e0a02 */
[----:B---3--:R-:W-:-:S04]  /*0560*/  UIADD3 UR5, UP0, UPT, UR6, 0x20, URZ ;  /* 0x0000002006057890 */ /* 0x008fc8000ff1e0ff */
[----:B------:R-:W-:-:S12]  /*0570*/  UIADD3.X UR8, UPT, UPT, URZ, UR7, URZ, UP0, !UPT ;  /* 0x00000007ff087290 */ /* 0x000fd800087fe4ff */
.L_x_53:
[----:B---3--:R-:W3:Y:S01]  /*0580*/  LDCU.64 UR14, c[0x0][0x380] ;  /* 0x00007000ff0e77ac */ /* 0x008ee20008000a00 */
[----:B------:R-:W-:Y:S01]  /*0590*/  IMAD.MOV.U32 R5, RZ, RZ, RZ ;  /* 0x000000ffff057224 */ /* 0x000fe200078e00ff */
[----:B------:R-:W4:Y:S01]  /*05a0*/  LDCU.64 UR6, c[0x0][0x3a0] ;  /* 0x00007400ff0677ac */ /* 0x000f220008000a00 */
[----:B------:R-:W-:Y:S01]  /*05b0*/  UMOV UR9, UR4 ;  /* 0x0000000400097c82 */ /* 0x000fe20008000000 */
[----:B---3--:R-:W-:Y:S02]  /*05c0*/  UIMAD UR10, UR4, UR15, URZ ;  /* 0x0000000f040a72a4 */ /* 0x008fe4000f8e02ff */
[----:B------:R-:W-:Y:S02]  /*05d0*/  UIADD3 UR4, UPT, UPT, UR4, 0x1, URZ ;  /* 0x0000000104047890 */ /* 0x000fe4000fffe0ff */
[----:B----4-:R-:W-:-:S04]  /*05e0*/  UIMAD.WIDE.U32 UR6, UR10, 0x8, UR6 ;  /* 0x000000080a0678a5 */ /* 0x010fc8000f8e0006 */
[----:B------:R-:W-:-:S04]  /*05f0*/  UIADD3 UR11, UP0, UPT, UR6, 0x20, URZ ;  /* 0x00000020060b7890 */ /* 0x000fc8000ff1e0ff */
[----:B------:R-:W-:Y:S02]  /*0600*/  UIADD3.X UR6, UPT, UPT, URZ, UR7, URZ, UP0, !UPT ;  /* 0x00000007ff067290 */ /* 0x000fe400087fe4ff */
[----:B012---:R-:W-:-:S11]  /*0610*/  UISETP.NE.AND UP0, UPT, UR4, UR14, UPT ;  /* 0x0000000e0400728c */ /* 0x007fd6000bf05270 */
.L_x_52:
[----:B012---:R-:W0:Y:S01]  /*0620*/  LDC R8, c[0x0][0x388] ;  /* 0x0000e200ff087b82 */ /* 0x007e220000000800 */
[----:B------:R-:W1:Y:S01]  /*0630*/  LDCU UR7, c[0x0][0x384] ;  /* 0x00007080ff0777ac */ /* 0x000e620008000800 */
[----:B------:R-:W-:-:S06]  /*0640*/  IMAD.MOV.U32 R21, RZ, RZ, RZ ;  /* 0x000000ffff157224 */ /* 0x000fcc00078e00ff */
[----:B--2---:R-:W2:Y:S01]  /*0650*/  LDC.64 R6, c[0x0][0x390] ;  /* 0x0000e400ff067b82 */ /* 0x004ea20000000a00 */
[----:B-1----:R-:W-:Y:S02]  /*0660*/  UISETP.GE.U32.AND UP1, UPT, UR7, 0x8, UPT ;  /* 0x000000080700788c */ /* 0x002fe4000bf26070 */
[C---:B------:R-:W-:Y:S02]  /*0670*/  IMAD R20, R5.reuse, UR7, RZ ;  /* 0x0000000705147c24 */ /* 0x040fe4000f8e02ff */
[----:B0-----:R-:W-:Y:S02]  /*0680*/  IMAD R9, R8, UR9, R5 ;  /* 0x0000000908097c24 */ /* 0x001fe4000f8e0205 */
[----:B------:R-:W-:-:S05]  /*0690*/  VIADD R5, R5, 0x1 ;  /* 0x0000000105057836 */ /* 0x000fca0000000000 */
[----:B------:R-:W-:Y:S01]  /*06a0*/  ISETP.NE.AND P1, PT, R5, R8, PT ;  /* 0x000000080500720c */ /* 0x000fe20003f25270 */
[----:B--2---:R-:W-:Y:S01]  /*06b0*/  IMAD.WIDE.U32 R6, R9, 0x8, R6 ;  /* 0x0000000809067825 */ /* 0x004fe200078e0006 */
[----:B---3--:R-:W-:Y:S11]  /*06c0*/  BRA.U !UP1, `(.L_x_47) ;  /* 0x0000000109e07547 */ /* 0x008ff6000b800000 */
[----:B------:R-:W-:Y:S01]  /*06d0*/  MOV R8, UR5 ;  /* 0x0000000500087c02 */ /* 0x000fe20008000f00 */
[----:B------:R-:W-:Y:S02]  /*06e0*/  IMAD.U32 R9, RZ, RZ, UR8 ;  /* 0x00000008ff097e24 */ /* 0x000fe4000f8e00ff */
[----:B------:R-:W-:Y:S02]  /*06f0*/  IMAD.U32 R13, RZ, RZ, UR11 ;  /* 0x0000000bff0d7e24 */ /* 0x000fe4000f8e00ff */
[----:B------:R-:W-:-:S04]  /*0700*/  IMAD.WIDE.U32 R8, R20, 0x8, R8 ;  /* 0x0000000814087825 */ /* 0x000fc800078e0008 */
[----:B------:R-:W-:Y:S02]  /*0710*/  IMAD.U32 R18, RZ, RZ, UR6 ;  /* 0x00000006ff127e24 */ /* 0x000fe4000f8e00ff */
[----:B------:R-:W-:-:S07]  /*0720*/  IMAD.MOV.U32 R12, RZ, RZ, R4 ;  /* 0x000000ffff0c7224 */ /* 0x000fce00078e0004 */
.L_x_48:
[----:B0-----:R-:W-:Y:S01]  /*0730*/  MOV R10, R13 ;  /* 0x0000000d000a7202 */ /* 0x001fe20000000f00 */
[----:B------:R-:W-:Y:S01]  /*0740*/  IMAD.MOV.U32 R11, RZ, RZ, R18 ;  /* 0x000000ffff0b7224 */ /* 0x000fe200078e0012 */
[----:B------:R-:W2:Y:S04]  /*0750*/  LDG.E.64 R14, desc[UR12][R6.64] ;  /* 0x0000000c060e7981 */ /* 0x000ea8000c1e1b00 */
[----:B------:R-:W2:Y:S04]  /*0760*/  LDG.E.64 R16, desc[UR12][R8.64+-0x20] ;  /* 0xffffe00c08107981 */ /* 0x000ea8000c1e1b00 */
[----:B------:R-:W2:Y:S04]  /*0770*/  LDG.E.64 R18, desc[UR12][R10.64+-0x20] ;  /* 0xffffe00c0a127981 */ /* 0x000ea8000c1e1b00 */
[----:B------:R-:W3:Y:S04]  /*0780*/  LDG.E.64 R22, desc[UR12][R10.64+-0x18] ;  /* 0xffffe80c0a167981 */ /* 0x000ee8000c1e1b00 */
[----:B------:R-:W4:Y:S01]  /*0790*/  LDG.E.64 R24, desc[UR12][R10.64+-0x10] ;  /* 0xfffff00c0a187981 */ /* 0x000f22000c1e1b00 */
[----:B--2---:R-:W-:-:S07]  /*07a0*/  DFMA R14, R14, R16, R18 ;  /* 0x000000100e0e722b */ /* 0x004fce0000000012 */
[----:B------:R0:W-:Y:S04]  /*07b0*/  STG.E.64 desc[UR12][R10.64+-0x20], R14 ;  /* 0xffffe00e0a007986 */ /* 0x0001e8000c101b0c */
[----:B------:R-:W3:Y:S04]  /*07c0*/  LDG.E.64 R16, desc[UR12][R6.64] ;  /* 0x0000000c06107981 */ /* 0x000ee8000c1e1b00 */
[----:B------:R-:W3:Y:S02]  /*07d0*/  LDG.E.64 R18, desc[UR12][R8.64+-0x18] ;  /* 0xffffe80c08127981 */ /* 0x000ee4000c1e1b00 */
[----:B---3--:R-:W-:-:S07]  /*07e0*/  DFMA R16, R16, R18, R22 ;  /* 0x000000121010722b */ /* 0x008fce0000000016 */
[----:B------:R1:W-:Y:S04]  /*07f0*/  STG.E.64 desc[UR12][R10.64+-0x18], R16 ;  /* 0xffffe8100a007986 */ /* 0x0003e8000c101b0c */
[----:B------:R-:W4:Y:S04]  /*0800*/  LDG.E.64 R18, desc[UR12][R6.64] ;  /* 0x0000000c06127981 */ /* 0x000f28000c1e1b00 */
[----:B------:R-:W4:Y:S02]  /*0810*/  LDG.E.64 R22, desc[UR12][R8.64+-0x10] ;  /* 0xfffff00c08167981 */ /* 0x000f24000c1e1b00 */
[----:B----4-:R-:W-:-:S02]  /*0820*/  DFMA R18, R18, R22, R24 ;  /* 0x000000161212722b */ /* 0x010fc40000000018 */
[----:B------:R-:W2:Y:S05]  /*0830*/  LDG.E.64 R24, desc[UR12][R10.64+-0x8] ;  /* 0xfffff80c0a187981 */ /* 0x000eaa000c1e1b00 */
[----:B------:R3:W-:Y:S04]  /*0840*/  STG.E.64 desc[UR12][R10.64+-0x10], R18 ;  /* 0xfffff0120a007986 */ /* 0x0007e8000c101b0c */
[----:B0-----:R-:W2:Y:S04]  /*0850*/  LDG.E.64 R14, desc[UR12][R6.64] ;  /* 0x0000000c060e7981 */ /* 0x001ea8000c1e1b00 */
[----:B------:R-:W2:Y:S02]  /*0860*/  LDG.E.64 R22, desc[UR12][R8.64+-0x8] ;  /* 0xfffff80c08167981 */ /* 0x000ea4000c1e1b00 */
[----:B--2---:R-:W-:-:S02]  /*0870*/  DFMA R14, R14, R22, R24 ;  /* 0x000000160e0e722b */ /* 0x004fc40000000018 */
[----:B------:R-:W2:Y:S05]  /*0880*/  LDG.E.64 R24, desc[UR12][R10.64] ;  /* 0x0000000c0a187981 */ /* 0x000eaa000c1e1b00 */
[----:B------:R0:W-:Y:S04]  /*0890*/  STG.E.64 desc[UR12][R10.64+-0x8], R14 ;  /* 0xfffff80e0a007986 */ /* 0x0001e8000c101b0c */
[----:B-1----:R-:W2:Y:S04]  /*08a0*/  LDG.E.64 R16, desc[UR12][R6.64] ;  /* 0x0000000c06107981 */ /* 0x002ea8000c1e1b00 */
[----:B------:R-:W2:Y:S02]  /*08b0*/  LDG.E.64 R22, desc[UR12][R8.64] ;  /* 0x0000000c08167981 */ /* 0x000ea4000c1e1b00 */
[----:B--2---:R-:W-:-:S02]  /*08c0*/  DFMA R16, R16, R22, R24 ;  /* 0x000000161010722b */ /* 0x004fc40000000018 */
[----:B------:R-:W2:Y:S05]  /*08d0*/  LDG.E.64 R24, desc[UR12][R10.64+0x8] ;  /* 0x0000080c0a187981 */ /* 0x000eaa000c1e1b00 */
[----:B------:R1:W-:Y:S04]  /*08e0*/  STG.E.64 desc[UR12][R10.64], R16 ;  /* 0x000000100a007986 */ /* 0x0003e8000c101b0c */
[----:B---3--:R-:W2:Y:S04]  /*08f0*/  LDG.E.64 R18, desc[UR12][R6.64] ;  /* 0x0000000c06127981 */ /* 0x008ea8000c1e1b00 */
[----:B------:R-:W2:Y:S02]  /*0900*/  LDG.E.64 R22, desc[UR12][R8.64+0x8] ;  /* 0x0000080c08167981 */ /* 0x000ea4000c1e1b00 */
[----:B--2---:R-:W-:-:S02]  /*0910*/  DFMA R18, R18, R22, R24 ;  /* 0x000000161212722b */ /* 0x004fc40000000018 */
[----:B------:R-:W2:Y:S05]  /*0920*/  LDG.E.64 R24, desc[UR12][R10.64+0x10] ;  /* 0x0000100c0a187981 */ /* 0x000eaa000c1e1b00 */
[----:B------:R3:W-:Y:S04]  /*0930*/  STG.E.64 desc[UR12][R10.64+0x8], R18 ;  /* 0x000008120a007986 */ /* 0x0007e8000c101b0c */
[----:B0-----:R-:W2:Y:S04]  /*0940*/  LDG.E.64 R14, desc[UR12][R6.64] ;  /* 0x0000000c060e7981 */ /* 0x001ea8000c1e1b00 */
[----:B------:R-:W2:Y:S01]  /*0950*/  LDG.E.64 R22, desc[UR12][R8.64+0x10] ;  /* 0x0000100c08167981 */ /* 0x000ea2000c1e1b00 */
[----:B------:R-:W-:Y:S01]  /*0960*/  VIADD R12, R12, 0x8 ;  /* 0x000000080c0c7836 */ /* 0x000fe20000000000 */
[----:B--2---:R-:W-:-:S02]  /*0970*/  DFMA R14, R14, R22, R24 ;  /* 0x000000160e0e722b */ /* 0x004fc40000000018 */
[----:B------:R-:W2:Y:S05]  /*0980*/  LDG.E.64 R24, desc[UR12][R10.64+0x18] ;  /* 0x0000180c0a187981 */ /* 0x000eaa000c1e1b00 */
[----:B------:R0:W-:Y:S04]  /*0990*/  STG.E.64 desc[UR12][R10.64+0x10], R14 ;  /* 0x0000100e0a007986 */ /* 0x0001e8000c101b0c */
[----:B-1----:R-:W2:Y:S04]  /*09a0*/  LDG.E.64 R16, desc[UR12][R6.64] ;  /* 0x0000000c06107981 */ /* 0x002ea8000c1e1b00 */
[----:B------:R1:W2:Y:S01]  /*09b0*/  LDG.E.64 R22, desc[UR12][R8.64+0x18] ;  /* 0x0000180c08167981 */ /* 0x0002a2000c1e1b00 */
[----:B------:R-:W-:-:S02]  /*09c0*/  ISETP.NE.AND P2, PT, R12, RZ, PT ;  /* 0x000000ff0c00720c */ /* 0x000fc40003f45270 */
[----:B------:R-:W-:Y:S02]  /*09d0*/  IADD3 R13, P4, PT, R10, 0x40, RZ ;  /* 0x000000400a0d7810 */ /* 0x000fe40007f9e0ff */
[----:B-1----:R-:W-:-:S03]  /*09e0*/  IADD3 R8, P3, PT, R8, 0x40, RZ ;  /* 0x0000004008087810 */ /* 0x002fc60007f7e0ff */
[----:B---3--:R-:W-:Y:S02]  /*09f0*/  IMAD.X R18, RZ, RZ, R11, P4 ;  /* 0x000000ffff127224 */ /* 0x008fe400020e060b */
[----:B------:R-:W-:Y:S01]  /*0a00*/  IMAD.X R9, RZ, RZ, R9, P3 ;  /* 0x000000ffff097224 */ /* 0x000fe200018e0609 */
[----:B--2---:R-:W-:-:S07]  /*0a10*/  DFMA R16, R16, R22, R24 ;  /* 0x000000161010722b */ /* 0x004fce0000000018 */
[----:B------:R0:W-:Y:S01]  /*0a20*/  STG.E.64 desc[UR12][R10.64+0x18], R16 ;  /* 0x000018100a007986 */ /* 0x0001e2000c101b0c */
[----:B------:R-:W-:Y:S05]  /*0a30*/  @P2 BRA `(.L_x_48) ;  /* 0xfffffffc003c2947 */ /* 0x000fea000383ffff */
[----:B------:R-:W-:-:S07]  /*0a40*/  MOV R21, R2 ;  /* 0x0000000200157202 */ /* 0x000fce0000000f00 */
.L_x_47:
[----:B------:R-:W-:-:S13]  /*0a50*/  ISETP.NE.AND P2, PT, R0, RZ, PT ;  /* 0x000000ff0000720c */ /* 0x000fda0003f45270 */
[----:B------:R-:W-:Y:S05]  /*0a60*/  @!P2 BRA `(.L_x_49) ;  /* 0x000000040048a947 */ /* 0x000fea0003800000 */
[----:B------:R-:W-:Y:S01]  /*0a70*/  ISETP.NE.AND P2, PT, R3, RZ, PT ;  /* 0x000000ff0300720c */ /* 0x000fe20003f45270 */
[----:B------:R-:W-:-:S12]  /*0a80*/  @!P0 BRA `(.L_x_50) ;  /* 0x0000000000948947 */ /* 0x000fd80003800000 */
[----:B0-----:R-:W0:Y:S01]  /*0a90*/  LDC.64 R16, c[0x0][0x398] ;  /* 0x0000e600ff107b82 */ /* 0x001e220000000a00 */
[----:B------:R-:W-:Y:S01]  /*0aa0*/  IMAD.IADD R11, R20, 0x1, R21 ;  /* 0x00000001140b7824 */ /* 0x000fe200078e0215 */
[----:B------:R-:W2:Y:S01]  /*0ab0*/  LDG.E.64 R18, desc[UR12][R6.64] ;  /* 0x0000000c06127981 */ /* 0x000ea2000c1e1b00 */
[----:B------:R-:W-:-:S05]  /*0ac0*/  VIADD R13, R21, UR10 ;  /* 0x0000000a150d7c36 */ /* 0x000fca0008000000 */
[----:B------:R-:W1:Y:S08]  /*0ad0*/  LDC.64 R8, c[0x0][0x3a0] ;  /* 0x0000e800ff087b82 */ /* 0x000e700000000a00 */
[----:B------:R-:W3:Y:S01]  /*0ae0*/  LDC.64 R14, c[0x0][0x3a0] ;  /* 0x0000e800ff0e7b82 */ /* 0x000ee20000000a00 */
[----:B0-----:R-:W-:-:S06]  /*0af0*/  IMAD.WIDE.U32 R16, R11, 0x8, R16 ;  /* 0x000000080b107825 */ /* 0x001fcc00078e0010 */
[----:B------:R-:W2:Y:S01]  /*0b00*/  LDG.E.64 R16, desc[UR12][R16.64] ;  /* 0x0000000c10107981 */ /* 0x000ea2000c1e1b00 */
[----:B-1----:R-:W-:Y:S02]  /*0b10*/  IMAD.WIDE.U32 R8, R13, 0x8, R8 ;  /* 0x000000080d087825 */ /* 0x002fe400078e0008 */
[----:B------:R-:W0:Y:S03]  /*0b20*/  LDC.64 R12, c[0x0][0x398] ;  /* 0x0000e600ff0c7b82 */ /* 0x000e260000000a00 */
[----:B------:R-:W2:Y:S01]  /*0b30*/  LDG.E.64 R10, desc[UR12][R8.64] ;  /* 0x0000000c080a7981 */ /* 0x000ea2000c1e1b00 */
[----:B------:R-:W-:Y:S02]  /*0b40*/  IADD3 R23, P4, PT, R20, R21, RZ ;  /* 0x0000001514177210 */ /* 0x000fe40007f9e0ff */
[----:B------:R-:W-:-:S03]  /*0b50*/  IADD3 R22, P3, PT, R21, UR10, RZ ;  /* 0x0000000a15167c10 */ /* 0x000fc6000ff7e0ff */
[----:B------:R-:W-:Y:S01]  /*0b60*/  IMAD.X R24, RZ, RZ, RZ, P4 ;  /* 0x000000ffff187224 */ /* 0x000fe200020e06ff */
[----:B---3--:R-:W-:Y:S01]  /*0b70*/  LEA R14, P5, R22, R14, 0x3 ;  /* 0x0000000e160e7211 */ /* 0x008fe200078a18ff */
[----:B------:R-:W-:-:S05]  /*0b80*/  IMAD.X R25, RZ, RZ, RZ, P3 ;  /* 0x000000ffff197224 */ /* 0x000fca00018e06ff */
[----:B------:R-:W-:Y:S02]  /*0b90*/  LEA.HI.X R15, R22, R15, R25, 0x3, P5 ;  /* 0x0000000f160f7211 */ /* 0x000fe400028f1c19 */
[----:B0-----:R-:W-:-:S04]  /*0ba0*/  LEA R12, P4, R23, R12, 0x3 ;  /* 0x0000000c170c7211 */ /* 0x001fc800078818ff */
[----:B------:R-:W-:Y:S01]  /*0bb0*/  LEA.HI.X R13, R23, R13, R24, 0x3, P4 ;  /* 0x0000000d170d7211 */ /* 0x000fe200020f1c18 */
[----:B--2---:R-:W-:-:S07]  /*0bc0*/  DFMA R10, R18, R16, R10 ;  /* 0x00000010120a722b */ /* 0x004fce000000000a */
[----:B------:R0:W-:Y:S04]  /*0bd0*/  STG.E.64 desc[UR12][R8.64], R10 ;  /* 0x0000000a08007986 */ /* 0x0001e8000c101b0c */
[----:B------:R-:W2:Y:S04]  /*0be0*/  LDG.E.64 R16, desc[UR12][R6.64] ;  /* 0x0000000c06107981 */ /* 0x000ea8000c1e1b00 */
[----:B------:R-:W2:Y:S04]  /*0bf0*/  LDG.E.64 R18, desc[UR12][R12.64+0x8] ;  /* 0x0000080c0c127981 */ /* 0x000ea8000c1e1b00 */
[----:B------:R-:W2:Y:S04]  /*0c00*/  LDG.E.64 R22, desc[UR12][R14.64+0x8] ;  /* 0x0000080c0e167981 */ /* 0x000ea8000c1e1b00 */
[----:B------:R-:W3:Y:S01]  /*0c10*/  LDG.E.64 R24, desc[UR12][R14.64+0x10] ;  /* 0x0000100c0e187981 */ /* 0x000ee2000c1e1b00 */
[----:B--2---:R-:W-:-:S07]  /*0c20*/  DFMA R16, R16, R18, R22 ;  /* 0x000000121010722b */ /* 0x004fce0000000016 */
[----:B------:R1:W-:Y:S04]  /*0c30*/  STG.E.64 desc[UR12][R14.64+0x8], R16 ;  /* 0x000008100e007986 */ /* 0x0003e8000c101b0c */
[----:B------:R-:W3:Y:S04]  /*0c40*/  LDG.E.64 R18, desc[UR12][R6.64] ;  /* 0x0000000c06127981 */ /* 0x000ee8000c1e1b00 */
[----:B------:R-:W3:Y:S02]  /*0c50*/  LDG.E.64 R22, desc[UR12][R12.64+0x10] ;  /* 0x0000100c0c167981 */ /* 0x000ee4000c1e1b00 */
[----:B---3--:R-:W-:-:S02]  /*0c60*/  DFMA R18, R18, R22, R24 ;  /* 0x000000161212722b */ /* 0x008fc40000000018 */
[----:B------:R-:W2:Y:S05]  /*0c70*/  LDG.E.64 R22, desc[UR12][R14.64+0x18] ;  /* 0x0000180c0e167981 */ /* 0x000eaa000c1e1b00 */
[----:B------:R1:W-:Y:S04]  /*0c80*/  STG.E.64 desc[UR12][R14.64+0x10], R18 ;  /* 0x000010120e007986 */ /* 0x0003e8000c101b0c */
[----:B0-----:R-:W2:Y:S04]  /*0c90*/  LDG.E.64 R10, desc[UR12][R12.64+0x18] ;  /* 0x0000180c0c0a7981 */ /* 0x001ea8000c1e1b00 */
[----:B------:R-:W2:Y:S01]  /*0ca0*/  LDG.E.64 R8, desc[UR12][R6.64] ;  /* 0x0000000c06087981 */ /* 0x000ea2000c1e1b00 */
[----:B------:R-:W-:Y:S01]  /*0cb0*/  IADD3 R21, PT, PT, R21, 0x4, RZ ;  /* 0x0000000415157810 */ /* 0x000fe20007ffe0ff */
[----:B--2---:R-:W-:-:S07]  /*0cc0*/  DFMA R8, R8, R10, R22 ;  /* 0x0000000a0808722b */ /* 0x004fce0000000016 */
[----:B------:R1:W-:Y:S04]  /*0cd0*/  STG.E.64 desc[UR12][R14.64+0x18], R8 ;  /* 0x000018080e007986 */ /* 0x0003e8000c101b0c */
.L_x_50:
[----:B------:R-:W-:Y:S05]  /*0ce0*/  @!P2 BRA `(.L_x_49) ;  /* 0x0000000000a8a947 */ /* 0x000fea0003800000 */
[----:B------:R-:W-:Y:S01]  /*0cf0*/  ISETP.NE.AND P2, PT, R3, 0x1, PT ;  /* 0x000000010300780c */ /* 0x000fe20003f45270 */
[----:B------:R-:W-:-:S12]  /*0d00*/  ULOP3.LUT UP1, URZ, UR7, 0x1, URZ, 0xc0, !UPT ;  /* 0x0000000107ff7892 */ /* 0x000fd8000f82c0ff */
[----:B------:R-:W-:Y:S05]  /*0d10*/  @!P2 BRA `(.L_x_51) ;  /* 0x00000000006ca947 */ /* 0x000fea0003800000 */
[----:B-1----:R-:W1:Y:S01]  /*0d20*/  LDC.64 R8, c[0x0][0x398] ;  /* 0x0000e600ff087b82 */ /* 0x002e620000000a00 */
[----:B------:R-:W-:Y:S02]  /*0d30*/  IMAD.IADD R13, R20, 0x1, R21 ;  /* 0x00000001140d7824 */ /* 0x000fe400078e0215 */
[----:B0-----:R-:W-:-:S05]  /*0d40*/  VIADD R15, R21, UR10 ;  /* 0x0000000a150f7c36 */ /* 0x001fca0008000000 */
[----:B------:R-:W0:Y:S08]  /*0d50*/  LDC.64 R10, c[0x0][0x3a0] ;  /* 0x0000e800ff0a7b82 */ /* 0x000e300000000a00 */
[----:B------:R-:W2:Y:S01]  /*0d60*/  LDC.64 R16, c[0x0][0x398] ;  /* 0x0000e600ff107b82 */ /* 0x000ea20000000a00 */
[----:B-1----:R-:W-:-:S07]  /*0d70*/  IMAD.WIDE.U32 R12, R13, 0x8, R8 ;  /* 0x000000080d0c7825 */ /* 0x002fce00078e0008 */
[----:B------:R-:W1:Y:S01]  /*0d80*/  LDC.64 R18, c[0x0][0x3a0] ;  /* 0x0000e800ff127b82 */ /* 0x000e620000000a00 */
[----:B------:R-:W3:Y:S01]  /*0d90*/  LDG.E.64 R12, desc[UR12][R12.64] ;  /* 0x0000000c0c0c7981 */ /* 0x000ee2000c1e1b00 */
[----:B0-----:R-:W-:-:S03]  /*0da0*/  IMAD.WIDE.U32 R8, R15, 0x8, R10 ;  /* 0x000000080f087825 */ /* 0x001fc600078e000a */
[----:B------:R-:W3:Y:S04]  /*0db0*/  LDG.E.64 R10, desc[UR12][R6.64] ;  /* 0x0000000c060a7981 */ /* 0x000ee8000c1e1b00 */
[----:B------:R-:W3:Y:S01]  /*0dc0*/  LDG.E.64 R14, desc[UR12][R8.64] ;  /* 0x0000000c080e7981 */ /* 0x000ee2000c1e1b00 */
[----:B------:R-:W-:Y:S02]  /*0dd0*/  IADD3 R23, P2, PT, R20, R21, RZ ;  /* 0x0000001514177210 */ /* 0x000fe40007f5e0ff */
[----:B------:R-:W-:-:S03]  /*0de0*/  IADD3 R22, P3, PT, R21, UR10, RZ ;  /* 0x0000000a15167c10 */ /* 0x000fc6000ff7e0ff */
[----:B------:R-:W-:Y:S01]  /*0df0*/  IMAD.X R24, RZ, RZ, RZ, P2 ;  /* 0x000000ffff187224 */ /* 0x000fe200010e06ff */
[C---:B--2---:R-:W-:Y:S01]  /*0e00*/  LEA R16, P2, R23.reuse, R16, 0x3 ;  /* 0x0000001017107211 */ /* 0x044fe200078418ff */
[----:B------:R-:W-:Y:S01]  /*0e10*/  IMAD.X R25, RZ, RZ, RZ, P3 ;  /* 0x000000ffff197224 */ /* 0x000fe200018e06ff */
[C---:B-1----:R-:W-:Y:S02]  /*0e20*/  LEA R18, P4, R22.reuse, R18, 0x3 ;  /* 0x0000001216127211 */ /* 0x042fe400078818ff */
[----:B------:R-:W-:Y:S02]  /*0e30*/  LEA.HI.X R17, R23, R17, R24, 0x3, P2 ;  /* 0x0000001117117211 */ /* 0x000fe400010f1c18 */
[----:B------:R-:W-:Y:S01]  /*0e40*/  LEA.HI.X R19, R22, R19, R25, 0x3, P4 ;  /* 0x0000001316137211 */ /* 0x000fe200020f1c19 */
[----:B---3--:R-:W-:-:S07]  /*0e50*/  DFMA R10, R10, R12, R14 ;  /* 0x0000000c0a0a722b */ /* 0x008fce000000000e */
[----:B------:R2:W-:Y:S04]  /*0e60*/  STG.E.64 desc[UR12][R8.64], R10 ;  /* 0x0000000a08007986 */ /* 0x0005e8000c101b0c */
[----:B------:R-:W3:Y:S04]  /*0e70*/  LDG.E.64 R12, desc[UR12][R6.64] ;  /* 0x0000000c060c7981 */ /* 0x000ee8000c1e1b00 */
[----:B------:R-:W3:Y:S04]  /*0e80*/  LDG.E.64 R16, desc[UR12][R16.64+0x8] ;  /* 0x0000080c10107981 */ /* 0x000ee8000c1e1b00 */
[----:B------:R-:W3:Y:S01]  /*0e90*/  LDG.E.64 R14, desc[UR12][R18.64+0x8] ;  /* 0x0000080c120e7981 */ /* 0x000ee2000c1e1b00 */
[----:B------:R-:W-:Y:S01]  /*0ea0*/  IADD3 R21, PT, PT, R21, 0x2, RZ ;  /* 0x0000000215157810 */ /* 0x000fe20007ffe0ff */
[----:B---3--:R-:W-:-:S07]  /*0eb0*/  DFMA R12, R12, R16, R14 ;  /* 0x000000100c0c722b */ /* 0x008fce000000000e */
[----:B------:R2:W-:Y:S04]  /*0ec0*/  STG.E.64 desc[UR12][R18.64+0x8], R12 ;  /* 0x0000080c12007986 */ /* 0x0005e8000c101b0c */
.L_x_51:
[----:B------:R-:W-:Y:S05]  /*0ed0*/  BRA.U !UP1, `(.L_x_49) ;  /* 0x00000001092c7547 */ /* 0x000fea000b800000 */
[----:B-12---:R-:W1:Y:S01]  /*0ee0*/  LDC.64 R8, c[0x0][0x398] ;  /* 0x0000e600ff087b82 */ /* 0x006e620000000a00 */
[----:B------:R-:W-:Y:S01]  /*0ef0*/  IMAD.IADD R13, R20, 0x1, R21 ;  /* 0x00000001140d7824 */ /* 0x000fe200078e0215 */
[----:B------:R-:W2:Y:S01]  /*0f00*/  LDG.E.64 R6, desc[UR12][R6.64] ;  /* 0x0000000c06067981 */ /* 0x000ea2000c1e1b00 */
[----:B0-----:R-:W-:-:S05]  /*0f10*/  VIADD R15, R21, UR10 ;  /* 0x0000000a150f7c36 */ /* 0x001fca0008000000 */
[----:B------:R-:W0:Y:S01]  /*0f20*/  LDC.64 R10, c[0x0][0x3a0] ;  /* 0x0000e800ff0a7b82 */ /* 0x000e220000000a00 */
[----:B-1----:R-:W-:-:S06]  /*0f30*/  IMAD.WIDE.U32 R8, R13, 0x8, R8 ;  /* 0x000000080d087825 */ /* 0x002fcc00078e0008 */
[----:B------:R-:W2:Y:S01]  /*0f40*/  LDG.E.64 R8, desc[UR12][R8.64] ;  /* 0x0000000c08087981 */ /* 0x000ea2000c1e1b00 */
[----:B0-----:R-:W-:-:S05]  /*0f50*/  IMAD.WIDE.U32 R10, R15, 0x8, R10 ;  /* 0x000000080f0a7825 */ /* 0x001fca00078e000a */
[----:B------:R-:W2:Y:S02]  /*0f60*/  LDG.E.64 R12, desc[UR12][R10.64] ;  /* 0x0000000c0a0c7981 */ /* 0x000ea4000c1e1b00 */
[----:B--2---:R-:W-:-:S07]  /*0f70*/  DFMA R12, R6, R8, R12 ;  /* 0x00000008060c722b */ /* 0x004fce000000000c */
[----:B------:R3:W-:Y:S04]  /*0f80*/  STG.E.64 desc[UR12][R10.64], R12 ;  /* 0x0000000c0a007986 */ /* 0x0007e8000c101b0c */
.L_x_49:
[----:B------:R-:W-:Y:S05]  /*0f90*/  @P1 BRA `(.L_x_52) ;  /* 0xfffffff400a01947 */ /* 0x000fea000383ffff */
[----:B------:R-:W-:Y:S05]  /*0fa0*/  BRA.U UP0, `(.L_x_53) ;  /* 0xfffffff500747547 */ /* 0x000fea000b83ffff */
[----:B------:R-:W-:Y:S05]  /*0fb0*/  EXIT ;  /* 0x000000000000794d */ /* 0x000fea0003800000 */
.L_x_54:
        /* <DEDUP_REMOVED lines=12> */
.L_x_59:


//--------------------- .nv.shared._Z11gpu5_kernel6MatrixS_S_ --------------------------
	.section	.nv.shared._Z11gpu5_kernel6MatrixS_S_,"aw",@nobits
	.sectionflags	@""
	.align	8
.nv.shared._Z11gpu5_kernel6MatrixS_S_:
	.zero		5120


//--------------------- .nv.shared.reserved.0     --------------------------
	.section	.nv.shared.reserved.0,"aw",@nobits
	.weak		__nv_reservedSMEM_offset_0_alias
	.size		__nv_reservedSMEM_offset_0_alias, 0, 64
	.other		__nv_reservedSMEM_offset_0_alias,@"STO_CUDA_RESERVED_SHARED STV_DEFAULT"
__nv_reservedSMEM_offset_0_alias:
	.zero		0
	.zero		64


//--------------------- .nv.constant0._Z11gpu5_kernel6MatrixS_S_ --------------------------
	.section	.nv.constant0._Z11gpu5_kernel6MatrixS_S_,"a",@progbits
	.sectionflags	@""
	.align	4
.nv.constant0._Z11gpu5_kernel6MatrixS_S_:
	.zero		968


//--------------------- .nv.constant0._Z15matmult_kernel4iiiPdS_S_i --------------------------
	.section	.nv.constant0._Z15matmult_kernel4iiiPdS_S_i,"a",@progbits
	.sectionflags	@""
	.align	4
.nv.constant0._Z15matmult_kernel4iiiPdS_S_i:
	.zero		940


//--------------------- .nv.constant0._Z15matmult_kernel3iiiPdS_S_ --------------------------
	.section	.nv.constant0._Z15matmult_kernel3iiiPdS_S_,"a",@progbits
	.sectionflags	@""
	.align	4
.nv.constant0._Z15matmult_kernel3iiiPdS_S_:
	.zero		936


//--------------------- .nv.constant0._Z15matmult_kernel2iiiPdS_S_ --------------------------
	.section	.nv.constant0._Z15matmult_kernel2iiiPdS_S_,"a",@progbits
	.sectionflags	@""
	.align	4
.nv.constant0._Z15matmult_kernel2iiiPdS_S_:
	.zero		936


//--------------------- .nv.constant0._Z15matmult_kernel1iiiPdS_S_ --------------------------
	.section	.nv.constant0._Z15matmult_kernel1iiiPdS_S_,"a",@progbits
	.sectionflags	@""
	.align	4
.nv.constant0._Z15matmult_kernel1iiiPdS_S_:
	.zero		936


//--------------------- SYMBOLS --------------------------

	.type		.nv.reservedSmem.offset0,@object
	.size		.nv.reservedSmem.offset0,0x4
	.type		.nv.reservedSmem.cap,@object
	.size		.nv.reservedSmem.cap,0x4
